// auto-generated by cutlass_sweep.gemm — config: {"arch": "sm_100", "cluster_m": 2, "cluster_n": 1, "dtype": "tf32", "dtype_b": "tf32", "layout": "nt", "stages": 0, "tile_k": 64, "tile_m": 64, "tile_n": 128}
#include "cutlass/cutlass.h"
#include "cutlass/gemm/collective/collective_builder.hpp"
#include "cutlass/gemm/device/gemm_universal_adapter.h"
#include "cutlass/gemm/kernel/gemm_universal.hpp"
#include "cutlass/epilogue/collective/collective_builder.hpp"

using ElemA = cutlass::tfloat32_t;
using ElemB = cutlass::tfloat32_t;
using ElemCD = cutlass::tfloat32_t;
using Acc  = float;
using TileShape    = cute::Shape<cute::_64, cute::_128, cute::_64>;
using ClusterShape = cute::Shape<cute::_2, cute::_1, cute::_1>;

using CollectiveEpilogue = typename cutlass::epilogue::collective::CollectiveBuilder<
    cutlass::arch::Sm100, cutlass::arch::OpClassTensorOp,
    TileShape, ClusterShape,
    cutlass::epilogue::collective::EpilogueTileAuto,
    Acc, Acc,
    ElemCD, cutlass::layout::RowMajor, 128 / cutlass::sizeof_bits<ElemCD>::value,
    ElemCD, cutlass::layout::RowMajor, 128 / cutlass::sizeof_bits<ElemCD>::value,
    cutlass::epilogue::collective::EpilogueScheduleAuto
  >::CollectiveOp;

using CollectiveMainloop = typename cutlass::gemm::collective::CollectiveBuilder<
    cutlass::arch::Sm100, cutlass::arch::OpClassTensorOp,
    ElemA, cutlass::layout::RowMajor, 128 / cutlass::sizeof_bits<ElemA>::value,
    ElemB, cutlass::layout::ColumnMajor, 128 / cutlass::sizeof_bits<ElemB>::value,
    Acc,
    TileShape, ClusterShape,
    cutlass::gemm::collective::StageCountAutoCarveout<static_cast<int>(sizeof(typename CollectiveEpilogue::SharedStorage))>,
    cutlass::gemm::collective::KernelScheduleAuto
  >::CollectiveOp;

using GemmKernel = cutlass::gemm::kernel::GemmUniversal<
    cute::Shape<int,int,int,int>,
    CollectiveMainloop,
    CollectiveEpilogue
>;
using Gemm = cutlass::gemm::device::GemmUniversalAdapter<GemmKernel>;

// Force the device kernel symbol into the cubin without needing a host main.
auto* _anchor = &cutlass::device_kernel<GemmKernel>;


// ===== COMPILED SASS (sm_100a) =====

	.target	sm_100a

	.elftype	@"ET_EXEC"


//--------------------- .note.nv.tkinfo           --------------------------
	.section	.note.nv.tkinfo,"",@"SHT_NOTE"
	.sectionflags	@"SHF_NOTE_NV_TKINFO"
	.tkinfo
        /*0018*/ 	.word	0x00000002
        /*0030*/ 	.string	""
        /*0030*/ 	.string	"ptxas"
        /*0030*/ 	.string	"Cuda compilation tools, release 13.0, V13.0.88"
        /*0030*/ 	.string	"Build cuda_13.0.r13.0/compiler.36424714_0"
        /*0030*/ 	.string	"-arch sm_100a -m 64 "



//--------------------- .note.nv.cuinfo           --------------------------
	.section	.note.nv.cuinfo,"",@"SHT_NOTE"
	.sectionflags	@"SHF_NOTE_NV_CUINFO"
        /*0018*/ 	.short	0x0002
        /*001a*/ 	.short	0x0064
        /*001c*/ 	.short	0x0082
	.zero		2


//--------------------- .nv.info                  --------------------------
	.section	.nv.info,"",@"SHT_CUDA_INFO"
	.align	4


	//----- nvinfo : EIATTR_REGCOUNT
	.align		4
        /*0000*/ 	.byte	0x04, 0x2f
        /*0002*/ 	.short	(.L_19 - .L_18)
	.align		4
.L_18:
        /*0004*/ 	.word	index@(_ZN7cutlass13device_kernelINS_4gemm6kernel13GemmUniversalIN4cute5tupleIJiiiiEEENS1_10collective13CollectiveMmaINS1_35MainloopSm100TmaUmmaWarpSpecializedILi4ELi2ELi4ENS5_IJNS4_1CILi2EEENSA_ILi1EEESC_EEEEENS5_IJNSA_ILi64EEENSA_ILi128EEESF_EEENS_10tfloat32_tENS5_IJlSC_lEEESI_SJ_NS4_8TiledMMAINS4_8MMA_AtomIJNS4_17SM100_MMA_TF32_SSISI_SI_fLi64ELi128ELNS4_4UMMA5MajorE0ELSO_0ELNSN_7ScaleInE0ELSP_0EEEEEENS4_6LayoutINS5_IJSC_SC_SC_EEENS5_IJNSA_ILi0EEESU_SU_EEEEENS5_IJNS4_10UnderscoreESX_SX_EEEEENS4_13SM90_TMA_LOADENS4_14ComposedLayoutINS4_7SwizzleILi3ELi4ELi3EEENS4_18smem_ptr_flag_bitsILi32EEENSS_INS5_IJNSA_ILi8EEENSA_ILi32EEEEEENS5_IJS17_SC_EEEEEEEvNS4_8identityENS4_23SM90_TMA_LOAD_MULTICASTES1B_vS1C_EENS_8epilogue10collective18CollectiveEpilogueINS1F_23Sm100TmaWarpSpecializedILi4ELi2ELi16ELb1ELb0EEEJSH_NS5_IJNSS_ISF_SC_EENSS_IS17_SC_EEEEESI_SJ_SI_SJ_NS1F_6fusion15FusionCallbacksIS1J_NS1N_17LinearCombinationISI_fSI_fLNS_15FloatRoundStyleE2EEESH_S1M_JEEENS4_5SM1004TMEM4LOAD26SM100_TMEM_LOAD_16dp128b8xES10_S1B_NS4_17SM75_U32x4_LDSM_NENS4_14SM90_TMA_STOREES1B_NS4_17SM90_U32x4_STSM_NENS4_39AutoVectorizingCopyWithAssumedAlignmentILi128EEEEEEvvEEEEvNT_6ParamsE)
        /*0008*/ 	.word	0x00000050


	//----- nvinfo : EIATTR_FRAME_SIZE
	.align		4
.L_19:
        /*000c*/ 	.byte	0x04, 0x11
        /*000e*/ 	.short	(.L_21 - .L_20)
	.align		4
.L_20:
        /*0010*/ 	.word	index@($__internal_2_$__cuda_sm10x_tcgen05_guardrail_trap_unallocated_columns_being_dealloced)
        /*0014*/ 	.word	0x00000000


	//----- nvinfo : EIATTR_FRAME_SIZE
	.align		4
.L_21:
        /*0018*/ 	.byte	0x04, 0x11
        /*001a*/ 	.short	(.L_23 - .L_22)
	.align		4
.L_22:
        /*001c*/ 	.word	index@($__internal_1_$__cuda_sm10x_tcgen05_guardrail_trap_phase_invalid_during_alloc)
        /*0020*/ 	.word	0x00000000


	//----- nvinfo : EIATTR_FRAME_SIZE
	.align		4
.L_23:
        /*0024*/ 	.byte	0x04, 0x11
        /*0026*/ 	.short	(.L_25 - .L_24)
	.align		4
.L_24:
        /*0028*/ 	.word	index@($__internal_0_$__cuda_sm10x_tcgen05_guardrail_trap_col_being_dealloced_not_returned_by_alloc)
        /*002c*/ 	.word	0x00000000


	//----- nvinfo : EIATTR_FRAME_SIZE
	.align		4
.L_25:
        /*0030*/ 	.byte	0x04, 0x11
        /*0032*/ 	.short	(.L_27 - .L_26)
	.align		4
.L_26:
        /*0034*/ 	.word	index@(_ZN7cutlass13device_kernelINS_4gemm6kernel13GemmUniversalIN4cute5tupleIJiiiiEEENS1_10collective13CollectiveMmaINS1_35MainloopSm100TmaUmmaWarpSpecializedILi4ELi2ELi4ENS5_IJNS4_1CILi2EEENSA_ILi1EEESC_EEEEENS5_IJNSA_ILi64EEENSA_ILi128EEESF_EEENS_10tfloat32_tENS5_IJlSC_lEEESI_SJ_NS4_8TiledMMAINS4_8MMA_AtomIJNS4_17SM100_MMA_TF32_SSISI_SI_fLi64ELi128ELNS4_4UMMA5MajorE0ELSO_0ELNSN_7ScaleInE0ELSP_0EEEEEENS4_6LayoutINS5_IJSC_SC_SC_EEENS5_IJNSA_ILi0EEESU_SU_EEEEENS5_IJNS4_10UnderscoreESX_SX_EEEEENS4_13SM90_TMA_LOADENS4_14ComposedLayoutINS4_7SwizzleILi3ELi4ELi3EEENS4_18smem_ptr_flag_bitsILi32EEENSS_INS5_IJNSA_ILi8EEENSA_ILi32EEEEEENS5_IJS17_SC_EEEEEEEvNS4_8identityENS4_23SM90_TMA_LOAD_MULTICASTES1B_vS1C_EENS_8epilogue10collective18CollectiveEpilogueINS1F_23Sm100TmaWarpSpecializedILi4ELi2ELi16ELb1ELb0EEEJSH_NS5_IJNSS_ISF_SC_EENSS_IS17_SC_EEEEESI_SJ_SI_SJ_NS1F_6fusion15FusionCallbacksIS1J_NS1N_17LinearCombinationISI_fSI_fLNS_15FloatRoundStyleE2EEESH_S1M_JEEENS4_5SM1004TMEM4LOAD26SM100_TMEM_LOAD_16dp128b8xES10_S1B_NS4_17SM75_U32x4_LDSM_NENS4_14SM90_TMA_STOREES1B_NS4_17SM90_U32x4_STSM_NENS4_39AutoVectorizingCopyWithAssumedAlignmentILi128EEEEEEvvEEEEvNT_6ParamsE)
        /*0038*/ 	.word	0x00000000


	//----- nvinfo : EIATTR_MIN_STACK_SIZE
	.align		4
.L_27:
        /*003c*/ 	.byte	0x04, 0x12
        /*003e*/ 	.short	(.L_29 - .L_28)
	.align		4
.L_28:
        /*0040*/ 	.word	index@(_ZN7cutlass13device_kernelINS_4gemm6kernel13GemmUniversalIN4cute5tupleIJiiiiEEENS1_10collective13CollectiveMmaINS1_35MainloopSm100TmaUmmaWarpSpecializedILi4ELi2ELi4ENS5_IJNS4_1CILi2EEENSA_ILi1EEESC_EEEEENS5_IJNSA_ILi64EEENSA_ILi128EEESF_EEENS_10tfloat32_tENS5_IJlSC_lEEESI_SJ_NS4_8TiledMMAINS4_8MMA_AtomIJNS4_17SM100_MMA_TF32_SSISI_SI_fLi64ELi128ELNS4_4UMMA5MajorE0ELSO_0ELNSN_7ScaleInE0ELSP_0EEEEEENS4_6LayoutINS5_IJSC_SC_SC_EEENS5_IJNSA_ILi0EEESU_SU_EEEEENS5_IJNS4_10UnderscoreESX_SX_EEEEENS4_13SM90_TMA_LOADENS4_14ComposedLayoutINS4_7SwizzleILi3ELi4ELi3EEENS4_18smem_ptr_flag_bitsILi32EEENSS_INS5_IJNSA_ILi8EEENSA_ILi32EEEEEENS5_IJS17_SC_EEEEEEEvNS4_8identityENS4_23SM90_TMA_LOAD_MULTICASTES1B_vS1C_EENS_8epilogue10collective18CollectiveEpilogueINS1F_23Sm100TmaWarpSpecializedILi4ELi2ELi16ELb1ELb0EEEJSH_NS5_IJNSS_ISF_SC_EENSS_IS17_SC_EEEEESI_SJ_SI_SJ_NS1F_6fusion15FusionCallbacksIS1J_NS1N_17LinearCombinationISI_fSI_fLNS_15FloatRoundStyleE2EEESH_S1M_JEEENS4_5SM1004TMEM4LOAD26SM100_TMEM_LOAD_16dp128b8xES10_S1B_NS4_17SM75_U32x4_LDSM_NENS4_14SM90_TMA_STOREES1B_NS4_17SM90_U32x4_STSM_NENS4_39AutoVectorizingCopyWithAssumedAlignmentILi128EEEEEEvvEEEEvNT_6ParamsE)
        /*0044*/ 	.word	0x00000000
.L_29:


//--------------------- .nv.compat                --------------------------
	.section	.nv.compat,"",@"SHT_CUDA_COMPAT_INFO"
	.align	4
        /*0000*/ 	.byte	0x02, 0x09, 0x01, 0x00, 0x02, 0x02, 0x02, 0x00, 0x02, 0x05, 0x05, 0x00, 0x03, 0x07, 0x01, 0x01
        /*0010*/ 	.byte	0x02, 0x03, 0x01, 0x00, 0x02, 0x06, 0x01, 0x00, 0x04, 0x0b, 0x08, 0x00, 0x09, 0x00, 0x00, 0x00
        /*0020*/ 	.byte	0x00, 0x00, 0x00, 0x00


//--------------------- .nv.info._ZN7cutlass13device_kernelINS_4gemm6kernel13GemmUniversalIN4cute5tupleIJiiiiEEENS1_10collective13CollectiveMmaINS1_35MainloopSm100TmaUmmaWarpSpecializedILi4ELi2ELi4ENS5_IJNS4_1CILi2EEENSA_ILi1EEESC_EEEEENS5_IJNSA_ILi64EEENSA_ILi128EEESF_EEENS_10tfloat32_tENS5_IJlSC_lEEESI_SJ_NS4_8TiledMMAINS4_8MMA_AtomIJNS4_17SM100_MMA_TF32_SSISI_SI_fLi64ELi128ELNS4_4UMMA5MajorE0ELSO_0ELNSN_7ScaleInE0ELSP_0EEEEEENS4_6LayoutINS5_IJSC_SC_SC_EEENS5_IJNSA_ILi0EEESU_SU_EEEEENS5_IJNS4_10UnderscoreESX_SX_EEEEENS4_13SM90_TMA_LOADENS4_14ComposedLayoutINS4_7SwizzleILi3ELi4ELi3EEENS4_18smem_ptr_flag_bitsILi32EEENSS_INS5_IJNSA_ILi8EEENSA_ILi32EEEEEENS5_IJS17_SC_EEEEEEEvNS4_8identityENS4_23SM90_TMA_LOAD_MULTICASTES1B_vS1C_EENS_8epilogue10collective18CollectiveEpilogueINS1F_23Sm100TmaWarpSpecializedILi4ELi2ELi16ELb1ELb0EEEJSH_NS5_IJNSS_ISF_SC_EENSS_IS17_SC_EEEEESI_SJ_SI_SJ_NS1F_6fusion15FusionCallbacksIS1J_NS1N_17LinearCombinationISI_fSI_fLNS_15FloatRoundStyleE2EEESH_S1M_JEEENS4_5SM1004TMEM4LOAD26SM100_TMEM_LOAD_16dp128b8xES10_S1B_NS4_17SM75_U32x4_LDSM_NENS4_14SM90_TMA_STOREES1B_NS4_17SM90_U32x4_STSM_NENS4_39AutoVectorizingCopyWithAssumedAlignmentILi128EEEEEEvvEEEEvNT_6ParamsE --------------------------
	.section	.nv.info._ZN7cutlass13device_kernelINS_4gemm6kernel13GemmUniversalIN4cute5tupleIJiiiiEEENS1_10collective13CollectiveMmaINS1_35MainloopSm100TmaUmmaWarpSpecializedILi4ELi2ELi4ENS5_IJNS4_1CILi2EEENSA_ILi1EEESC_EEEEENS5_IJNSA_ILi64EEENSA_ILi128EEESF_EEENS_10tfloat32_tENS5_IJlSC_lEEESI_SJ_NS4_8TiledMMAINS4_8MMA_AtomIJNS4_17SM100_MMA_TF32_SSISI_SI_fLi64ELi128ELNS4_4UMMA5MajorE0ELSO_0ELNSN_7ScaleInE0ELSP_0EEEEEENS4_6LayoutINS5_IJSC_SC_SC_EEENS5_IJNSA_ILi0EEESU_SU_EEEEENS5_IJNS4_10UnderscoreESX_SX_EEEEENS4_13SM90_TMA_LOADENS4_14ComposedLayoutINS4_7SwizzleILi3ELi4ELi3EEENS4_18smem_ptr_flag_bitsILi32EEENSS_INS5_IJNSA_ILi8EEENSA_ILi32EEEEEENS5_IJS17_SC_EEEEEEEvNS4_8identityENS4_23SM90_TMA_LOAD_MULTICASTES1B_vS1C_EENS_8epilogue10collective18CollectiveEpilogueINS1F_23Sm100TmaWarpSpecializedILi4ELi2ELi16ELb1ELb0EEEJSH_NS5_IJNSS_ISF_SC_EENSS_IS17_SC_EEEEESI_SJ_SI_SJ_NS1F_6fusion15FusionCallbacksIS1J_NS1N_17LinearCombinationISI_fSI_fLNS_15FloatRoundStyleE2EEESH_S1M_JEEENS4_5SM1004TMEM4LOAD26SM100_TMEM_LOAD_16dp128b8xES10_S1B_NS4_17SM75_U32x4_LDSM_NENS4_14SM90_TMA_STOREES1B_NS4_17SM90_U32x4_STSM_NENS4_39AutoVectorizingCopyWithAssumedAlignmentILi128EEEEEEvvEEEEvNT_6ParamsE,"",@"SHT_CUDA_INFO"
	.sectionflags	@""
	.align	4


	//----- nvinfo : EIATTR_CUDA_API_VERSION
	.align		4
        /*0000*/ 	.byte	0x04, 0x37
        /*0002*/ 	.short	(.L_31 - .L_30)
.L_30:
        /*0004*/ 	.word	0x00000082


	//----- nvinfo : EIATTR_KPARAM_INFO
	.align		4
.L_31:
        /*0008*/ 	.byte	0x04, 0x17
        /*000a*/ 	.short	(.L_33 - .L_32)
.L_32:
        /*000c*/ 	.word	0x00000000
        /*0010*/ 	.short	0x0000
        /*0012*/ 	.short	0x0000
        /*0014*/ 	.byte	0x00, 0xf0, 0x01, 0x20


	//----- nvinfo : EIATTR_AT_ENTRY_FRAGMENTS
	.align		4
.L_33:
        /*0018*/ 	.byte	0x04, 0x4f
        /*001a*/ 	.short	(.L_35 - .L_34)


	//   ....[0]....
.L_34:
        /*001c*/ 	.word	0x00000006


	//----- nvinfo : EIATTR_RESERVED_SMEM_USED
	.align		4
.L_35:
        /*0020*/ 	.byte	0x01, 0x41
	.zero		2


	//----- nvinfo : EIATTR_SPARSE_MMA_MASK
	.align		4
        /*0024*/ 	.byte	0x03, 0x50
        /*0026*/ 	.short	0x0000


	//----- nvinfo : EIATTR_TCGEN05_1CTA_USED
	.align		4
        /*0028*/ 	.byte	0x01, 0x51
	.zero		2


	//----- nvinfo : EIATTR_MAXREG_COUNT
	.align		4
        /*002c*/ 	.byte	0x03, 0x1b
        /*002e*/ 	.short	0x00ff


	//----- nvinfo : EIATTR_NUM_BARRIERS
	.align		4
        /*0030*/ 	.byte	0x02, 0x4c
        /*0032*/ 	.byte	0x07
	.zero		1


	//----- nvinfo : EIATTR_EXTERNS
	.align		4
        /*0034*/ 	.byte	0x04, 0x0f
        /*0036*/ 	.short	(.L_37 - .L_36)


	//   ....[0]....
	.align		4
.L_36:
        /*0038*/ 	.word	index@(__assertfail)


	//----- nvinfo : EIATTR_MERCURY_ISA_VERSION
	.align		4
.L_37:
        /*003c*/ 	.byte	0x03, 0x5f
        /*003e*/ 	.short	0x0101


	//----- nvinfo : EIATTR_INT_WARP_WIDE_INSTR_OFFSETS
	.align		4
        /*0040*/ 	.byte	0x04, 0x31
        /*0042*/ 	.short	(.L_39 - .L_38)


	//   ....[0]....
.L_38:
        /*0044*/ 	.word	0x00003fd0


	//   ....[1]....
        /*0048*/ 	.word	0x00004000


	//   ....[2]....
        /*004c*/ 	.word	0x00004020


	//   ....[3]....
        /*0050*/ 	.word	0x00004bf0


	//   ....[4]....
        /*0054*/ 	.word	0x00004c50


	//   ....[5]....
        /*0058*/ 	.word	0x00004d40


	//   ....[6]....
        /*005c*/ 	.word	0x00004dc0


	//   ....[7]....
        /*0060*/ 	.word	0x00004ec0


	//   ....[8]....
        /*0064*/ 	.word	0x00004f50


	//   ....[9]....
        /*0068*/ 	.word	0x00005050


	//   ....[10]....
        /*006c*/ 	.word	0x00005100


	//----- nvinfo : EIATTR_COOP_GROUP_MASK_REGIDS
	.align		4
.L_39:
        /*0070*/ 	.byte	0x04, 0x29
        /*0072*/ 	.short	(.L_41 - .L_40)


	//   ....[0]....
.L_40:
        /*0074*/ 	.word	0xffffffff


	//   ....[1]....
        /*0078*/ 	.word	0xffffffff


	//   ....[2]....
        /*007c*/ 	.word	0xffffffff


	//   ....[3]....
        /*0080*/ 	.word	0xffffffff


	//   ....[4]....
        /*0084*/ 	.word	0xffffffff


	//   ....[5]....
        /*0088*/ 	.word	0xffffffff


	//   ....[6]....
        /*008c*/ 	.word	0xffffffff


	//   ....[7]....
        /*0090*/ 	.word	0xffffffff


	//   ....[8]....
        /*0094*/ 	.word	0xffffffff


	//   ....[9]....
        /*0098*/ 	.word	0xffffffff


	//   ....[10]....
        /*009c*/ 	.word	0xffffffff


	//   ....[11]....
        /*00a0*/ 	.word	0xffffffff


	//   ....[12]....
        /*00a4*/ 	.word	0xffffffff


	//   ....[13]....
        /*00a8*/ 	.word	0xffffffff


	//----- nvinfo : EIATTR_COOP_GROUP_INSTR_OFFSETS
	.align		4
.L_41:
        /*00ac*/ 	.byte	0x04, 0x28
        /*00ae*/ 	.short	(.L_43 - .L_42)


	//   ....[0]....
.L_42:
        /*00b0*/ 	.word	0x00000080


	//   ....[1]....
        /*00b4*/ 	.word	0x000004f0


	//   ....[2]....
        /*00b8*/ 	.word	0x00000690


	//   ....[3]....
        /*00bc*/ 	.word	0x00000830


	//   ....[4]....
        /*00c0*/ 	.word	0x00000930


	//   ....[5]....
        /*00c4*/ 	.word	0x00000aa0


	//   ....[6]....
        /*00c8*/ 	.word	0x00000c40


	//   ....[7]....
        /*00cc*/ 	.word	0x00000df0


	//   ....[8]....
        /*00d0*/ 	.word	0x00002150


	//   ....[9]....
        /*00d4*/ 	.word	0x00003000


	//   ....[10]....
        /*00d8*/ 	.word	0x00003210


	//   ....[11]....
        /*00dc*/ 	.word	0x00003240


	//   ....[12]....
        /*00e0*/ 	.word	0x00003eb0


	//   ....[13]....
        /*00e4*/ 	.word	0x000040e0


	//----- nvinfo : EIATTR_VRC_CTA_INIT_COUNT
	.align		4
.L_43:
        /*00e8*/ 	.byte	0x02, 0x4a
        /*00ea*/ 	.byte	0x80
	.zero		1


	//----- nvinfo : EIATTR_SYSCALL_OFFSETS
	.align		4
        /*00ec*/ 	.byte	0x04, 0x46
        /*00ee*/ 	.short	(.L_45 - .L_44)


	//   ....[0]....
.L_44:
        /*00f0*/ 	.word	0x00005da0


	//   ....[1]....
        /*00f4*/ 	.word	0x00005e90


	//   ....[2]....
        /*00f8*/ 	.word	0x00006730


	//   ....[3]....
        /*00fc*/ 	.word	0x000070f0


	//   ....[4]....
        /*0100*/ 	.word	0x00007a60


	//   ....[5]....
        /*0104*/ 	.word	0x000083d0


	//----- nvinfo : EIATTR_MBARRIER_INSTR_OFFSETS
	.align		4
.L_45:
        /*0108*/ 	.byte	0x04, 0x39
        /*010a*/ 	.short	(.L_47 - .L_46)


	//   ....[0]....
.L_46:
        /*010c*/ 	.word	0x00000600
        /*0110*/ 	.word	0x000000ff
        /*0114*/ 	.word	0x00000000
        /*0118*/ 	.short	0x0100
        /*011a*/ 	.byte	0x04
	.zero		1


	//   ....[1]....
        /*011c*/ 	.word	0x00000610
        /*0120*/ 	.word	0x000000ff
        /*0124*/ 	.word	0x00000020
        /*0128*/ 	.short	0x0100
        /*012a*/ 	.byte	0x04
	.zero		1


	//   ....[2]....
        /*012c*/ 	.word	0x00000620
        /*0130*/ 	.word	0x000000ff
        /*0134*/ 	.word	0x00000008
        /*0138*/ 	.short	0x0100
        /*013a*/ 	.byte	0x04
	.zero		1


	//   ....[3]....
        /*013c*/ 	.word	0x00000630
        /*0140*/ 	.word	0x000000ff
        /*0144*/ 	.word	0x00000028
        /*0148*/ 	.short	0x0100
        /*014a*/ 	.byte	0x04
	.zero		1


	//   ....[4]....
        /*014c*/ 	.word	0x00000640
        /*0150*/ 	.word	0x000000ff
        /*0154*/ 	.word	0x00000010
        /*0158*/ 	.short	0x0100
        /*015a*/ 	.byte	0x04
	.zero		1


	//   ....[5]....
        /*015c*/ 	.word	0x00000650
        /*0160*/ 	.word	0x000000ff
        /*0164*/ 	.word	0x00000030
        /*0168*/ 	.short	0x0100
        /*016a*/ 	.byte	0x04
	.zero		1


	//   ....[6]....
        /*016c*/ 	.word	0x00000660
        /*0170*/ 	.word	0x000000ff
        /*0174*/ 	.word	0x00000018
        /*0178*/ 	.short	0x0100
        /*017a*/ 	.byte	0x04
	.zero		1


	//   ....[7]....
        /*017c*/ 	.word	0x00000670
        /*0180*/ 	.word	0x000000ff
        /*0184*/ 	.word	0x00000038
        /*0188*/ 	.short	0x0100
        /*018a*/ 	.byte	0x04
	.zero		1


	//   ....[8]....
        /*018c*/ 	.word	0x000007a0
        /*0190*/ 	.word	0x000000ff
        /*0194*/ 	.word	0x00000040
        /*0198*/ 	.short	0x0100
        /*019a*/ 	.byte	0x04
	.zero		1


	//   ....[9]....
        /*019c*/ 	.word	0x000007b0
        /*01a0*/ 	.word	0x000000ff
        /*01a4*/ 	.word	0x00000060
        /*01a8*/ 	.short	0x0100
        /*01aa*/ 	.byte	0x04
	.zero		1


	//   ....[10]....
        /*01ac*/ 	.word	0x000007c0
        /*01b0*/ 	.word	0x000000ff
        /*01b4*/ 	.word	0x00000048
        /*01b8*/ 	.short	0x0100
        /*01ba*/ 	.byte	0x04
	.zero		1


	//   ....[11]....
        /*01bc*/ 	.word	0x000007d0
        /*01c0*/ 	.word	0x000000ff
        /*01c4*/ 	.word	0x00000068
        /*01c8*/ 	.short	0x0100
        /*01ca*/ 	.byte	0x04
	.zero		1


	//   ....[12]....
        /*01cc*/ 	.word	0x000007e0
        /*01d0*/ 	.word	0x000000ff
        /*01d4*/ 	.word	0x00000050
        /*01d8*/ 	.short	0x0100
        /*01da*/ 	.byte	0x04
	.zero		1


	//   ....[13]....
        /*01dc*/ 	.word	0x000007f0
        /*01e0*/ 	.word	0x000000ff
        /*01e4*/ 	.word	0x00000070
        /*01e8*/ 	.short	0x0100
        /*01ea*/ 	.byte	0x04
	.zero		1


	//   ....[14]....
        /*01ec*/ 	.word	0x00000800
        /*01f0*/ 	.word	0x000000ff
        /*01f4*/ 	.word	0x00000058
        /*01f8*/ 	.short	0x0100
        /*01fa*/ 	.byte	0x04
	.zero		1


	//   ....[15]....
        /*01fc*/ 	.word	0x00000810
        /*0200*/ 	.word	0x000000ff
        /*0204*/ 	.word	0x00000078
        /*0208*/ 	.short	0x0100
        /*020a*/ 	.byte	0x04
	.zero		1


	//   ....[16]....
        /*020c*/ 	.word	0x00000900
        /*0210*/ 	.word	0x000000ff
        /*0214*/ 	.word	0x00000080
        /*0218*/ 	.short	0x0100
        /*021a*/ 	.byte	0x06
	.zero		1


	//   ....[17]....
        /*021c*/ 	.word	0x00000910
        /*0220*/ 	.word	0x000000ff
        /*0224*/ 	.word	0x00000088
        /*0228*/ 	.short	0x0100
        /*022a*/ 	.byte	0x06
	.zero		1


	//   ....[18]....
        /*022c*/ 	.word	0x00000a50
        /*0230*/ 	.word	0x000000ff
        /*0234*/ 	.word	0x00000090
        /*0238*/ 	.short	0x0100
        /*023a*/ 	.byte	0x06
	.zero		1


	//   ....[19]....
        /*023c*/ 	.word	0x00000a60
        /*0240*/ 	.word	0x000000ff
        /*0244*/ 	.word	0x000000a0
        /*0248*/ 	.short	0x0100
        /*024a*/ 	.byte	0x06
	.zero		1


	//   ....[20]....
        /*024c*/ 	.word	0x00000a70
        /*0250*/ 	.word	0x000000ff
        /*0254*/ 	.word	0x00000098
        /*0258*/ 	.short	0x0100
        /*025a*/ 	.byte	0x06
	.zero		1


	//   ....[21]....
        /*025c*/ 	.word	0x00000a80
        /*0260*/ 	.word	0x000000ff
        /*0264*/ 	.word	0x000000a8
        /*0268*/ 	.short	0x0100
        /*026a*/ 	.byte	0x06
	.zero		1


	//   ....[22]....
        /*026c*/ 	.word	0x00000bb0
        /*0270*/ 	.word	0x000000ff
        /*0274*/ 	.word	0x000000b0
        /*0278*/ 	.short	0x0100
        /*027a*/ 	.byte	0x04
	.zero		1


	//   ....[23]....
        /*027c*/ 	.word	0x00000bc0
        /*0280*/ 	.word	0x000000ff
        /*0284*/ 	.word	0x000000d0
        /*0288*/ 	.short	0x0100
        /*028a*/ 	.byte	0x04
	.zero		1


	//   ....[24]....
        /*028c*/ 	.word	0x00000bd0
        /*0290*/ 	.word	0x000000ff
        /*0294*/ 	.word	0x000000b8
        /*0298*/ 	.short	0x0100
        /*029a*/ 	.byte	0x04
	.zero		1


	//   ....[25]....
        /*029c*/ 	.word	0x00000be0
        /*02a0*/ 	.word	0x000000ff
        /*02a4*/ 	.word	0x000000d8
        /*02a8*/ 	.short	0x0100
        /*02aa*/ 	.byte	0x04
	.zero		1


	//   ....[26]....
        /*02ac*/ 	.word	0x00000bf0
        /*02b0*/ 	.word	0x000000ff
        /*02b4*/ 	.word	0x000000c0
        /*02b8*/ 	.short	0x0100
        /*02ba*/ 	.byte	0x04
	.zero		1


	//   ....[27]....
        /*02bc*/ 	.word	0x00000c00
        /*02c0*/ 	.word	0x000000ff
        /*02c4*/ 	.word	0x000000e0
        /*02c8*/ 	.short	0x0100
        /*02ca*/ 	.byte	0x04
	.zero		1


	//   ....[28]....
        /*02cc*/ 	.word	0x00000c10
        /*02d0*/ 	.word	0x000000ff
        /*02d4*/ 	.word	0x000000c8
        /*02d8*/ 	.short	0x0100
        /*02da*/ 	.byte	0x04
	.zero		1


	//   ....[29]....
        /*02dc*/ 	.word	0x00000c20
        /*02e0*/ 	.word	0x000000ff
        /*02e4*/ 	.word	0x000000e8
        /*02e8*/ 	.short	0x0100
        /*02ea*/ 	.byte	0x04
	.zero		1


	//   ....[30]....
        /*02ec*/ 	.word	0x00000d10
        /*02f0*/ 	.word	0x000000ff
        /*02f4*/ 	.word	0x000000f0
        /*02f8*/ 	.short	0x0100
        /*02fa*/ 	.byte	0x04
	.zero		1


	//   ....[31]....
        /*02fc*/ 	.word	0x00000d20
        /*0300*/ 	.word	0x000000ff
        /*0304*/ 	.word	0x00000100
        /*0308*/ 	.short	0x0100
        /*030a*/ 	.byte	0x04
	.zero		1


	//   ....[32]....
        /*030c*/ 	.word	0x00000d30
        /*0310*/ 	.word	0x000000ff
        /*0314*/ 	.word	0x000000f8
        /*0318*/ 	.short	0x0100
        /*031a*/ 	.byte	0x04
	.zero		1


	//   ....[33]....
        /*031c*/ 	.word	0x00000d40
        /*0320*/ 	.word	0x000000ff
        /*0324*/ 	.word	0x00000108
        /*0328*/ 	.short	0x0100
        /*032a*/ 	.byte	0x04
	.zero		1


	//   ....[34]....
        /*032c*/ 	.word	0x00001850
        /*0330*/ 	.word	0x00000000
        /*0334*/ 	.word	0x00000100
        /*0338*/ 	.short	0x010a
        /*033a*/ 	.byte	0xff
	.zero		1


	//   ....[35]....
        /*033c*/ 	.word	0x00001880
        /*0340*/ 	.word	0x00000000
        /*0344*/ 	.word	0x000000f0
        /*0348*/ 	.short	0x0101
        /*034a*/ 	.byte	0xff
	.zero		1


	//   ....[36]....
        /*034c*/ 	.word	0x00001950
        /*0350*/ 	.word	0x000000ff
        /*0354*/ 	.word	0x00000020
        /*0358*/ 	.short	0x010a
        /*035a*/ 	.byte	0x04
	.zero		1


	//   ....[37]....
        /*035c*/ 	.word	0x000019d0
        /*0360*/ 	.word	0x000000ff
        /*0364*/ 	.word	0x00000020
        /*0368*/ 	.short	0x010a
        /*036a*/ 	.byte	0x21
	.zero		1


	//   ....[38]....
        /*036c*/ 	.word	0x00001b60
        /*0370*/ 	.word	0x000000ff
        /*0374*/ 	.word	0x00000020
        /*0378*/ 	.short	0x010a
        /*037a*/ 	.byte	0x05
	.zero		1


	//   ....[39]....
        /*037c*/ 	.word	0x00001d50
        /*0380*/ 	.word	0x000000ff
        /*0384*/ 	.word	0x00000088
        /*0388*/ 	.short	0x0101
        /*038a*/ 	.byte	0x0d
	.zero		1


	//   ....[40]....
        /*038c*/ 	.word	0x00001d70
        /*0390*/ 	.word	0x000000ff
        /*0394*/ 	.word	0x00000020
        /*0398*/ 	.short	0x010a
        /*039a*/ 	.byte	0x04
	.zero		1


	//   ....[41]....
        /*039c*/ 	.word	0x00001df0
        /*03a0*/ 	.word	0x000000ff
        /*03a4*/ 	.word	0x00000020
        /*03a8*/ 	.short	0x010a
        /*03aa*/ 	.byte	0x21
	.zero		1


	//   ....[42]....
        /*03ac*/ 	.word	0x00001f80
        /*03b0*/ 	.word	0x000000ff
        /*03b4*/ 	.word	0x00000020
        /*03b8*/ 	.short	0x010a
        /*03ba*/ 	.byte	0x05
	.zero		1


	//   ....[43]....
        /*03bc*/ 	.word	0x00002180
        /*03c0*/ 	.word	0x00000003
        /*03c4*/ 	.word	0x00000090
        /*03c8*/ 	.short	0x010a
        /*03ca*/ 	.byte	0xff
	.zero		1


	//   ....[44]....
        /*03cc*/ 	.word	0x000022d0
        /*03d0*/ 	.word	0x00000000
        /*03d4*/ 	.word	0x00000000
        /*03d8*/ 	.short	0x0101
        /*03da*/ 	.byte	0xff
	.zero		1


	//   ....[45]....
        /*03dc*/ 	.word	0x00002880
        /*03e0*/ 	.word	0x000000ff
        /*03e4*/ 	.word	0x00000000
        /*03e8*/ 	.short	0x010a
        /*03ea*/ 	.byte	0x04
	.zero		1


	//   ....[46]....
        /*03ec*/ 	.word	0x00002910
        /*03f0*/ 	.word	0x000000ff
        /*03f4*/ 	.word	0x00000000
        /*03f8*/ 	.short	0x010a
        /*03fa*/ 	.byte	0x05
	.zero		1


	//   ....[47]....
        /*03fc*/ 	.word	0x000029a0
        /*0400*/ 	.word	0x000000ff
        /*0404*/ 	.word	0x00000000
        /*0408*/ 	.short	0x010a
        /*040a*/ 	.byte	0x05
	.zero		1


	//   ....[48]....
        /*040c*/ 	.word	0x00002a40
        /*0410*/ 	.word	0x00000000
        /*0414*/ 	.word	0x00000000
        /*0418*/ 	.short	0x010a
        /*041a*/ 	.byte	0xff
	.zero		1


	//   ....[49]....
        /*041c*/ 	.word	0x00002b60
        /*0420*/ 	.word	0x00000002
        /*0424*/ 	.word	0x000000f0
        /*0428*/ 	.short	0x010a
        /*042a*/ 	.byte	0xff
	.zero		1


	//   ....[50]....
        /*042c*/ 	.word	0x00002bd0
        /*0430*/ 	.word	0x00000002
        /*0434*/ 	.word	0x00000000
        /*0438*/ 	.short	0x0101
        /*043a*/ 	.byte	0xff
	.zero		1


	//   ....[51]....
        /*043c*/ 	.word	0x00002bf0
        /*0440*/ 	.word	0x000000ff
        /*0444*/ 	.word	0x000000a0
        /*0448*/ 	.short	0x010a
        /*044a*/ 	.byte	0x04
	.zero		1


	//   ....[52]....
        /*044c*/ 	.word	0x00002d10
        /*0450*/ 	.word	0x00000002
        /*0454*/ 	.word	0x00000090
        /*0458*/ 	.short	0x010a
        /*045a*/ 	.byte	0xff
	.zero		1


	//   ....[53]....
        /*045c*/ 	.word	0x00002e10
        /*0460*/ 	.word	0x00000002
        /*0464*/ 	.word	0x00000000
        /*0468*/ 	.short	0x0101
        /*046a*/ 	.byte	0xff
	.zero		1


	//   ....[54]....
        /*046c*/ 	.word	0x00002ea0
        /*0470*/ 	.word	0x000000ff
        /*0474*/ 	.word	0x000000a0
        /*0478*/ 	.short	0x0106
        /*047a*/ 	.byte	0x04
	.zero		1


	//   ....[55]....
        /*047c*/ 	.word	0x00002ec0
        /*0480*/ 	.word	0x000000ff
        /*0484*/ 	.word	0x000000a0
        /*0488*/ 	.short	0x010a
        /*048a*/ 	.byte	0x04
	.zero		1


	//   ....[56]....
        /*048c*/ 	.word	0x00002f50
        /*0490*/ 	.word	0x000000ff
        /*0494*/ 	.word	0x000000a0
        /*0498*/ 	.short	0x0106
        /*049a*/ 	.byte	0x07
	.zero		1


	//   ....[57]....
        /*049c*/ 	.word	0x00002f90
        /*04a0*/ 	.word	0x00000000
        /*04a4*/ 	.word	0x000000a0
        /*04a8*/ 	.short	0x010a
        /*04aa*/ 	.byte	0xff
	.zero		1


	//   ....[58]....
        /*04ac*/ 	.word	0x00003560
        /*04b0*/ 	.word	0x00000000
        /*04b4*/ 	.word	0x00000090
        /*04b8*/ 	.short	0x010a
        /*04ba*/ 	.byte	0xff
	.zero		1


	//   ....[59]....
        /*04bc*/ 	.word	0x00003660
        /*04c0*/ 	.word	0x00000003
        /*04c4*/ 	.word	0x00000000
        /*04c8*/ 	.short	0x0101
        /*04ca*/ 	.byte	0xff
	.zero		1


	//   ....[60]....
        /*04cc*/ 	.word	0x00003670
        /*04d0*/ 	.word	0x000000ff
        /*04d4*/ 	.word	0x00000000
        /*04d8*/ 	.short	0x010a
        /*04da*/ 	.byte	0x04
	.zero		1


	//   ....[61]....
        /*04dc*/ 	.word	0x000036f0
        /*04e0*/ 	.word	0x000000ff
        /*04e4*/ 	.word	0x000000d0
        /*04e8*/ 	.short	0x010a
        /*04ea*/ 	.byte	0x2e
	.zero		1


	//   ....[62]....
        /*04ec*/ 	.word	0x000037d0
        /*04f0*/ 	.word	0x000000ff
        /*04f4*/ 	.word	0x00000000
        /*04f8*/ 	.short	0x010a
        /*04fa*/ 	.byte	0x07
	.zero		1


	//   ....[63]....
        /*04fc*/ 	.word	0x00003910
        /*0500*/ 	.word	0x000000ff
        /*0504*/ 	.word	0x00000000
        /*0508*/ 	.short	0x010a
        /*050a*/ 	.byte	0x04
	.zero		1


	//   ....[64]....
        /*050c*/ 	.word	0x00003ce0
        /*0510*/ 	.word	0x000000ff
        /*0514*/ 	.word	0x00000000
        /*0518*/ 	.short	0x010a
        /*051a*/ 	.byte	0x04
	.zero		1


	//   ....[65]....
        /*051c*/ 	.word	0x00003d70
        /*0520*/ 	.word	0x000000ff
        /*0524*/ 	.word	0x00000000
        /*0528*/ 	.short	0x010a
        /*052a*/ 	.byte	0x05
	.zero		1


	//   ....[66]....
        /*052c*/ 	.word	0x00003e00
        /*0530*/ 	.word	0x000000ff
        /*0534*/ 	.word	0x00000000
        /*0538*/ 	.short	0x010a
        /*053a*/ 	.byte	0x05
	.zero		1


	//   ....[67]....
        /*053c*/ 	.word	0x00003e90
        /*0540*/ 	.word	0x000000ff
        /*0544*/ 	.word	0x00000000
        /*0548*/ 	.short	0x010a
        /*054a*/ 	.byte	0x04
	.zero		1


	//   ....[68]....
        /*054c*/ 	.word	0x000043b0
        /*0550*/ 	.word	0x00000008
        /*0554*/ 	.word	0x00000090
        /*0558*/ 	.short	0x010a
        /*055a*/ 	.byte	0xff
	.zero		1


	//   ....[69]....
        /*055c*/ 	.word	0x00004520
        /*0560*/ 	.word	0x00000000
        /*0564*/ 	.word	0x00000000
        /*0568*/ 	.short	0x0101
        /*056a*/ 	.byte	0xff
	.zero		1


	//   ....[70]....
        /*056c*/ 	.word	0x00004a00
        /*0570*/ 	.word	0x000000ff
        /*0574*/ 	.word	0x00000088
        /*0578*/ 	.short	0x010a
        /*057a*/ 	.byte	0x15
	.zero		1


	//   ....[71]....
        /*057c*/ 	.word	0x00004b90
        /*0580*/ 	.word	0x000000ff
        /*0584*/ 	.word	0x00000060
        /*0588*/ 	.short	0x010a
        /*058a*/ 	.byte	0x15
	.zero		1


	//   ....[72]....
        /*058c*/ 	.word	0x00004ce0
        /*0590*/ 	.word	0x000000ff
        /*0594*/ 	.word	0x00000040
        /*0598*/ 	.short	0x010b
        /*059a*/ 	.byte	0x15
	.zero		1


	//   ....[73]....
        /*059c*/ 	.word	0x00004d00
        /*05a0*/ 	.word	0x000000ff
        /*05a4*/ 	.word	0x00000000
        /*05a8*/ 	.short	0x0101
        /*05aa*/ 	.byte	0x04
	.zero		1


	//   ....[74]....
        /*05ac*/ 	.word	0x00004d10
        /*05b0*/ 	.word	0x000000ff
        /*05b4*/ 	.word	0x00000068
        /*05b8*/ 	.short	0x010a
        /*05ba*/ 	.byte	0x15
	.zero		1


	//   ....[75]....
        /*05bc*/ 	.word	0x00004e60
        /*05c0*/ 	.word	0x000000ff
        /*05c4*/ 	.word	0x00000048
        /*05c8*/ 	.short	0x010b
        /*05ca*/ 	.byte	0x15
	.zero		1


	//   ....[76]....
        /*05cc*/ 	.word	0x00004e80
        /*05d0*/ 	.word	0x000000ff
        /*05d4*/ 	.word	0x00000000
        /*05d8*/ 	.short	0x0101
        /*05da*/ 	.byte	0x04
	.zero		1


	//   ....[77]....
        /*05dc*/ 	.word	0x00004e90
        /*05e0*/ 	.word	0x000000ff
        /*05e4*/ 	.word	0x00000070
        /*05e8*/ 	.short	0x010a
        /*05ea*/ 	.byte	0x15
	.zero		1


	//   ....[78]....
        /*05ec*/ 	.word	0x00004ff0
        /*05f0*/ 	.word	0x000000ff
        /*05f4*/ 	.word	0x00000050
        /*05f8*/ 	.short	0x010b
        /*05fa*/ 	.byte	0x15
	.zero		1


	//   ....[79]....
        /*05fc*/ 	.word	0x00005010
        /*0600*/ 	.word	0x000000ff
        /*0604*/ 	.word	0x00000000
        /*0608*/ 	.short	0x0101
        /*060a*/ 	.byte	0x04
	.zero		1


	//   ....[80]....
        /*060c*/ 	.word	0x00005020
        /*0610*/ 	.word	0x000000ff
        /*0614*/ 	.word	0x00000078
        /*0618*/ 	.short	0x010a
        /*061a*/ 	.byte	0x15
	.zero		1


	//   ....[81]....
        /*061c*/ 	.word	0x00005210
        /*0620*/ 	.word	0x000000ff
        /*0624*/ 	.word	0x00000058
        /*0628*/ 	.short	0x010b
        /*062a*/ 	.byte	0x15
	.zero		1


	//   ....[82]....
        /*062c*/ 	.word	0x00005220
        /*0630*/ 	.word	0x000000ff
        /*0634*/ 	.word	0x00000000
        /*0638*/ 	.short	0x0101
        /*063a*/ 	.byte	0x28
	.zero		1


	//   ....[83]....
        /*063c*/ 	.word	0x00005250
        /*0640*/ 	.word	0x000000ff
        /*0644*/ 	.word	0x00000060
        /*0648*/ 	.short	0x010a
        /*064a*/ 	.byte	0x15
	.zero		1


	//   ....[84]....
        /*064c*/ 	.word	0x00005270
        /*0650*/ 	.word	0x000000ff
        /*0654*/ 	.word	0x00000068
        /*0658*/ 	.short	0x010a
        /*065a*/ 	.byte	0x15
	.zero		1


	//   ....[85]....
        /*065c*/ 	.word	0x00005290
        /*0660*/ 	.word	0x000000ff
        /*0664*/ 	.word	0x00000070
        /*0668*/ 	.short	0x010a
        /*066a*/ 	.byte	0x15
	.zero		1


	//   ....[86]....
        /*066c*/ 	.word	0x000052d0
        /*0670*/ 	.word	0x00000000
        /*0674*/ 	.word	0x00000078
        /*0678*/ 	.short	0x010a
        /*067a*/ 	.byte	0xff
	.zero		1


	//   ....[87]....
        /*067c*/ 	.word	0x00005630
        /*0680*/ 	.word	0x00000003
        /*0684*/ 	.word	0x00000090
        /*0688*/ 	.short	0x010a
        /*068a*/ 	.byte	0xff
	.zero		1


	//   ....[88]....
        /*068c*/ 	.word	0x000057b0
        /*0690*/ 	.word	0x00000000
        /*0694*/ 	.word	0x00000000
        /*0698*/ 	.short	0x0101
        /*069a*/ 	.byte	0xff
	.zero		1


	//   ....[89]....
        /*069c*/ 	.word	0x00006350
        /*06a0*/ 	.word	0x000000ff
        /*06a4*/ 	.word	0x00000040
        /*06a8*/ 	.short	0x010a
        /*06aa*/ 	.byte	0x2c
	.zero		1


	//   ....[90]....
        /*06ac*/ 	.word	0x00006390
        /*06b0*/ 	.word	0x0000001a
        /*06b4*/ 	.word	0x000000b0
        /*06b8*/ 	.short	0x010a
        /*06ba*/ 	.byte	0xff
	.zero		1


	//   ....[91]....
        /*06bc*/ 	.word	0x00006510
        /*06c0*/ 	.word	0x000000ff
        /*06c4*/ 	.word	0x00000040
        /*06c8*/ 	.short	0x010a
        /*06ca*/ 	.byte	0x2c
	.zero		1


	//   ....[92]....
        /*06cc*/ 	.word	0x00006610
        /*06d0*/ 	.word	0x0000001a
        /*06d4*/ 	.word	0x000000b0
        /*06d8*/ 	.short	0x010a
        /*06da*/ 	.byte	0xff
	.zero		1


	//   ....[93]....
        /*06dc*/ 	.word	0x00006e10
        /*06e0*/ 	.word	0x00000000
        /*06e4*/ 	.word	0x00000000
        /*06e8*/ 	.short	0x0101
        /*06ea*/ 	.byte	0xff
	.zero		1


	//   ....[94]....
        /*06ec*/ 	.word	0x00006e20
        /*06f0*/ 	.word	0x00000002
        /*06f4*/ 	.word	0x00000040
        /*06f8*/ 	.short	0x010a
        /*06fa*/ 	.byte	0xff
	.zero		1


	//   ....[95]....
        /*06fc*/ 	.word	0x00006ef0
        /*0700*/ 	.word	0x00000002
        /*0704*/ 	.word	0x00000040
        /*0708*/ 	.short	0x010a
        /*070a*/ 	.byte	0xff
	.zero		1


	//   ....[96]....
        /*070c*/ 	.word	0x00007780
        /*0710*/ 	.word	0x00000015
        /*0714*/ 	.word	0x00000000
        /*0718*/ 	.short	0x0101
        /*071a*/ 	.byte	0xff
	.zero		1


	//   ....[97]....
        /*071c*/ 	.word	0x000077a0
        /*0720*/ 	.word	0x00000000
        /*0724*/ 	.word	0x00000040
        /*0728*/ 	.short	0x010a
        /*072a*/ 	.byte	0xff
	.zero		1


	//   ....[98]....
        /*072c*/ 	.word	0x00007860
        /*0730*/ 	.word	0x00000000
        /*0734*/ 	.word	0x00000040
        /*0738*/ 	.short	0x010a
        /*073a*/ 	.byte	0xff
	.zero		1


	//   ....[99]....
        /*073c*/ 	.word	0x000080f0
        /*0740*/ 	.word	0x00000015
        /*0744*/ 	.word	0x00000000
        /*0748*/ 	.short	0x0101
        /*074a*/ 	.byte	0xff
	.zero		1


	//   ....[100]....
        /*074c*/ 	.word	0x00008110
        /*0750*/ 	.word	0x00000002
        /*0754*/ 	.word	0x00000040
        /*0758*/ 	.short	0x010a
        /*075a*/ 	.byte	0xff
	.zero		1


	//   ....[101]....
        /*075c*/ 	.word	0x000081d0
        /*0760*/ 	.word	0x00000002
        /*0764*/ 	.word	0x00000040
        /*0768*/ 	.short	0x010a
        /*076a*/ 	.byte	0xff
	.zero		1


	//   ....[102]....
        /*076c*/ 	.word	0x000087a0
        /*0770*/ 	.word	0x000000ff
        /*0774*/ 	.word	0x00000000
        /*0778*/ 	.short	0x0101
        /*077a*/ 	.byte	0x04
	.zero		1


	//   ....[103]....
        /*077c*/ 	.word	0x00008ac0
        /*0780*/ 	.word	0x00000000
        /*0784*/ 	.word	0x00000000
        /*0788*/ 	.short	0x0101
        /*078a*/ 	.byte	0xff
	.zero		1


	//   ....[104]....
        /*078c*/ 	.word	0x00008d50
        /*0790*/ 	.word	0x000000ff
        /*0794*/ 	.word	0x00000000
        /*0798*/ 	.short	0x0101
        /*079a*/ 	.byte	0x04
	.zero		1


	//   ....[105]....
        /*079c*/ 	.word	0x00008d70
        /*07a0*/ 	.word	0x00000000
        /*07a4*/ 	.word	0x00000100
        /*07a8*/ 	.short	0x010a
        /*07aa*/ 	.byte	0xff
	.zero		1


	//   ....[106]....
        /*07ac*/ 	.word	0x00008dd0
        /*07b0*/ 	.word	0x00000000
        /*07b4*/ 	.word	0x00000020
        /*07b8*/ 	.short	0x010a
        /*07ba*/ 	.byte	0xff
	.zero		1


	//   ....[107]....
        /*07bc*/ 	.word	0x00008e30
        /*07c0*/ 	.word	0x00000000
        /*07c4*/ 	.word	0x00000020
        /*07c8*/ 	.short	0x010a
        /*07ca*/ 	.byte	0xff
	.zero		1


	//   ....[108]....
        /*07cc*/ 	.word	0x00008e80
        /*07d0*/ 	.word	0x00000003
        /*07d4*/ 	.word	0x00000090
        /*07d8*/ 	.short	0x010a
        /*07da*/ 	.byte	0xff
	.zero		1


	//   ....[109]....
        /*07dc*/ 	.word	0x00008ee0
        /*07e0*/ 	.word	0x00000000
        /*07e4*/ 	.word	0x00000000
        /*07e8*/ 	.short	0x010a
        /*07ea*/ 	.byte	0xff
	.zero		1


	//   ....[110]....
        /*07ec*/ 	.word	0x00008f40
        /*07f0*/ 	.word	0x00000000
        /*07f4*/ 	.word	0x00000000
        /*07f8*/ 	.short	0x010a
        /*07fa*/ 	.byte	0xff
	.zero		1


	//   ....[111]....
        /*07fc*/ 	.word	0x00008fa0
        /*0800*/ 	.word	0x00000000
        /*0804*/ 	.word	0x00000000
        /*0808*/ 	.short	0x010a
        /*080a*/ 	.byte	0xff
	.zero		1


	//   ....[112]....
        /*080c*/ 	.word	0x00008ff0
        /*0810*/ 	.word	0x00000002
        /*0814*/ 	.word	0x000000f0
        /*0818*/ 	.short	0x010a
        /*081a*/ 	.byte	0xff
	.zero		1


	//   ....[113]....
        /*081c*/ 	.word	0x00009050
        /*0820*/ 	.word	0x00000002
        /*0824*/ 	.word	0x000000a0
        /*0828*/ 	.short	0x010a
        /*082a*/ 	.byte	0xff
	.zero		1


	//   ....[114]....
        /*082c*/ 	.word	0x000090a0
        /*0830*/ 	.word	0x00000002
        /*0834*/ 	.word	0x00000090
        /*0838*/ 	.short	0x010a
        /*083a*/ 	.byte	0xff
	.zero		1


	//   ....[115]....
        /*083c*/ 	.word	0x00009100
        /*0840*/ 	.word	0x00000000
        /*0844*/ 	.word	0x000000a0
        /*0848*/ 	.short	0x010a
        /*084a*/ 	.byte	0xff
	.zero		1


	//   ....[116]....
        /*084c*/ 	.word	0x00009150
        /*0850*/ 	.word	0x00000000
        /*0854*/ 	.word	0x00000090
        /*0858*/ 	.short	0x010a
        /*085a*/ 	.byte	0xff
	.zero		1


	//   ....[117]....
        /*085c*/ 	.word	0x000091b0
        /*0860*/ 	.word	0x00000002
        /*0864*/ 	.word	0x000000d0
        /*0868*/ 	.short	0x010a
        /*086a*/ 	.byte	0xff
	.zero		1


	//   ....[118]....
        /*086c*/ 	.word	0x00009210
        /*0870*/ 	.word	0x00000000
        /*0874*/ 	.word	0x00000000
        /*0878*/ 	.short	0x010a
        /*087a*/ 	.byte	0xff
	.zero		1


	//   ....[119]....
        /*087c*/ 	.word	0x00009270
        /*0880*/ 	.word	0x00000000
        /*0884*/ 	.word	0x00000000
        /*0888*/ 	.short	0x010a
        /*088a*/ 	.byte	0xff
	.zero		1


	//   ....[120]....
        /*088c*/ 	.word	0x000092d0
        /*0890*/ 	.word	0x00000000
        /*0894*/ 	.word	0x00000000
        /*0898*/ 	.short	0x010a
        /*089a*/ 	.byte	0xff
	.zero		1


	//   ....[121]....
        /*089c*/ 	.word	0x00009330
        /*08a0*/ 	.word	0x00000000
        /*08a4*/ 	.word	0x00000000
        /*08a8*/ 	.short	0x010a
        /*08aa*/ 	.byte	0xff
	.zero		1


	//   ....[122]....
        /*08ac*/ 	.word	0x00009390
        /*08b0*/ 	.word	0x00000000
        /*08b4*/ 	.word	0x00000000
        /*08b8*/ 	.short	0x010a
        /*08ba*/ 	.byte	0xff
	.zero		1


	//   ....[123]....
        /*08bc*/ 	.word	0x000093e0
        /*08c0*/ 	.word	0x00000008
        /*08c4*/ 	.word	0x00000090
        /*08c8*/ 	.short	0x010a
        /*08ca*/ 	.byte	0xff
	.zero		1


	//   ....[124]....
        /*08cc*/ 	.word	0x00009440
        /*08d0*/ 	.word	0x00000000
        /*08d4*/ 	.word	0x00000088
        /*08d8*/ 	.short	0x010a
        /*08da*/ 	.byte	0xff
	.zero		1


	//   ....[125]....
        /*08dc*/ 	.word	0x000094a0
        /*08e0*/ 	.word	0x00000000
        /*08e4*/ 	.word	0x00000060
        /*08e8*/ 	.short	0x010a
        /*08ea*/ 	.byte	0xff
	.zero		1


	//   ....[126]....
        /*08ec*/ 	.word	0x00009500
        /*08f0*/ 	.word	0x00000000
        /*08f4*/ 	.word	0x00000068
        /*08f8*/ 	.short	0x010a
        /*08fa*/ 	.byte	0xff
	.zero		1


	//   ....[127]....
        /*08fc*/ 	.word	0x00009560
        /*0900*/ 	.word	0x00000000
        /*0904*/ 	.word	0x00000070
        /*0908*/ 	.short	0x010a
        /*090a*/ 	.byte	0xff
	.zero		1


	//   ....[128]....
        /*090c*/ 	.word	0x000095c0
        /*0910*/ 	.word	0x00000000
        /*0914*/ 	.word	0x00000078
        /*0918*/ 	.short	0x010a
        /*091a*/ 	.byte	0xff
	.zero		1


	//   ....[129]....
        /*091c*/ 	.word	0x00009620
        /*0920*/ 	.word	0x00000000
        /*0924*/ 	.word	0x00000060
        /*0928*/ 	.short	0x010a
        /*092a*/ 	.byte	0xff
	.zero		1


	//   ....[130]....
        /*092c*/ 	.word	0x00009680
        /*0930*/ 	.word	0x00000000
        /*0934*/ 	.word	0x00000068
        /*0938*/ 	.short	0x010a
        /*093a*/ 	.byte	0xff
	.zero		1


	//   ....[131]....
        /*093c*/ 	.word	0x000096e0
        /*0940*/ 	.word	0x00000000
        /*0944*/ 	.word	0x00000070
        /*0948*/ 	.short	0x010a
        /*094a*/ 	.byte	0xff
	.zero		1


	//   ....[132]....
        /*094c*/ 	.word	0x00009730
        /*0950*/ 	.word	0x00000003
        /*0954*/ 	.word	0x00000090
        /*0958*/ 	.short	0x010a
        /*095a*/ 	.byte	0xff
	.zero		1


	//   ....[133]....
        /*095c*/ 	.word	0x00009790
        /*0960*/ 	.word	0x00000000
        /*0964*/ 	.word	0x00000040
        /*0968*/ 	.short	0x010a
        /*096a*/ 	.byte	0xff
	.zero		1


	//   ....[134]....
        /*096c*/ 	.word	0x000097e0
        /*0970*/ 	.word	0x0000001a
        /*0974*/ 	.word	0x000000b0
        /*0978*/ 	.short	0x010a
        /*097a*/ 	.byte	0xff
	.zero		1


	//   ....[135]....
        /*097c*/ 	.word	0x00009830
        /*0980*/ 	.word	0x00000002
        /*0984*/ 	.word	0x00000040
        /*0988*/ 	.short	0x010a
        /*098a*/ 	.byte	0xff
	.zero		1


	//   ....[136]....
        /*098c*/ 	.word	0x00009880
        /*0990*/ 	.word	0x00000000
        /*0994*/ 	.word	0x00000040
        /*0998*/ 	.short	0x010a
        /*099a*/ 	.byte	0xff
	.zero		1


	//   ....[137]....
        /*099c*/ 	.word	0x000098d0
        /*09a0*/ 	.word	0x00000002
        /*09a4*/ 	.word	0x00000040
        /*09a8*/ 	.short	0x010a
        /*09aa*/ 	.byte	0xff
	.zero		1


	//----- nvinfo : EIATTR_NUM_MBARRIERS
	.align		4
.L_47:
        /*09ac*/ 	.byte	0x03, 0x38
        /*09ae*/ 	.short	0x0022


	//----- nvinfo : EIATTR_EXIT_INSTR_OFFSETS
	.align		4
        /*09b0*/ 	.byte	0x04, 0x1c
        /*09b2*/ 	.short	(.L_49 - .L_48)


	//   ....[0]....
.L_48:
        /*09b4*/ 	.word	0x00002a70


	//   ....[1]....
        /*09b8*/ 	.word	0x00002f60


	//   ....[2]....
        /*09bc*/ 	.word	0x00002fc0


	//   ....[3]....
        /*09c0*/ 	.word	0x000040f0


	//   ....[4]....
        /*09c4*/ 	.word	0x00005300


	//   ....[5]....
        /*09c8*/ 	.word	0x00005340


	//   ....[6]....
        /*09cc*/ 	.word	0x00008c40


	//   ....[7]....
        /*09d0*/ 	.word	0x00008cc0


	//   ....[8]....
        /*09d4*/ 	.word	0x00008cf0


	//   ....[9]....
        /*09d8*/ 	.word	0x00008d60


	//----- nvinfo : EIATTR_MAX_THREADS
	.align		4
.L_49:
        /*09dc*/ 	.byte	0x04, 0x05
        /*09de*/ 	.short	(.L_51 - .L_50)
.L_50:
        /*09e0*/ 	.word	0x00000100
        /*09e4*/ 	.word	0x00000001
        /*09e8*/ 	.word	0x00000001


	//----- nvinfo : EIATTR_CRS_STACK_SIZE
	.align		4
.L_51:
        /*09ec*/ 	.byte	0x04, 0x1e
        /*09ee*/ 	.short	(.L_53 - .L_52)
.L_52:
        /*09f0*/ 	.word	0x00000000


	//----- nvinfo : EIATTR_CBANK_PARAM_SIZE
	.align		4
.L_53:
        /*09f4*/ 	.byte	0x03, 0x19
        /*09f6*/ 	.short	0x0800


	//----- nvinfo : EIATTR_PARAM_CBANK
	.align		4
        /*09f8*/ 	.byte	0x04, 0x0a
        /*09fa*/ 	.short	(.L_55 - .L_54)
	.align		4
.L_54:
        /*09fc*/ 	.word	index@(.nv.constant0._ZN7cutlass13device_kernelINS_4gemm6kernel13GemmUniversalIN4cute5tupleIJiiiiEEENS1_10collective13CollectiveMmaINS1_35MainloopSm100TmaUmmaWarpSpecializedILi4ELi2ELi4ENS5_IJNS4_1CILi2EEENSA_ILi1EEESC_EEEEENS5_IJNSA_ILi64EEENSA_ILi128EEESF_EEENS_10tfloat32_tENS5_IJlSC_lEEESI_SJ_NS4_8TiledMMAINS4_8MMA_AtomIJNS4_17SM100_MMA_TF32_SSISI_SI_fLi64ELi128ELNS4_4UMMA5MajorE0ELSO_0ELNSN_7ScaleInE0ELSP_0EEEEEENS4_6LayoutINS5_IJSC_SC_SC_EEENS5_IJNSA_ILi0EEESU_SU_EEEEENS5_IJNS4_10UnderscoreESX_SX_EEEEENS4_13SM90_TMA_LOADENS4_14ComposedLayoutINS4_7SwizzleILi3ELi4ELi3EEENS4_18smem_ptr_flag_bitsILi32EEENSS_INS5_IJNSA_ILi8EEENSA_ILi32EEEEEENS5_IJS17_SC_EEEEEEEvNS4_8identityENS4_23SM90_TMA_LOAD_MULTICASTES1B_vS1C_EENS_8epilogue10collective18CollectiveEpilogueINS1F_23Sm100TmaWarpSpecializedILi4ELi2ELi16ELb1ELb0EEEJSH_NS5_IJNSS_ISF_SC_EENSS_IS17_SC_EEEEESI_SJ_SI_SJ_NS1F_6fusion15FusionCallbacksIS1J_NS1N_17LinearCombinationISI_fSI_fLNS_15FloatRoundStyleE2EEESH_S1M_JEEENS4_5SM1004TMEM4LOAD26SM100_TMEM_LOAD_16dp128b8xES10_S1B_NS4_17SM75_U32x4_LDSM_NENS4_14SM90_TMA_STOREES1B_NS4_17SM90_U32x4_STSM_NENS4_39AutoVectorizingCopyWithAssumedAlignmentILi128EEEEEEvvEEEEvNT_6ParamsE)
        /*0a00*/ 	.short	0x0380
        /*0a02*/ 	.short	0x0800


	//----- nvinfo : EIATTR_SW_WAR
	.align		4
.L_55:
        /*0a04*/ 	.byte	0x04, 0x36
        /*0a06*/ 	.short	(.L_57 - .L_56)
.L_56:
        /*0a08*/ 	.word	0x00000008
.L_57:


//--------------------- .nv.callgraph             --------------------------
	.section	.nv.callgraph,"",@"SHT_CUDA_CALLGRAPH"
	.align	4
	.sectionentsize	8
	.align		4
        /*0000*/ 	.word	0x00000000
	.align		4
        /*0004*/ 	.word	0xffffffff
	.align		4
        /*0008*/ 	.word	index@(_ZN7cutlass13device_kernelINS_4gemm6kernel13GemmUniversalIN4cute5tupleIJiiiiEEENS1_10collective13CollectiveMmaINS1_35MainloopSm100TmaUmmaWarpSpecializedILi4ELi2ELi4ENS5_IJNS4_1CILi2EEENSA_ILi1EEESC_EEEEENS5_IJNSA_ILi64EEENSA_ILi128EEESF_EEENS_10tfloat32_tENS5_IJlSC_lEEESI_SJ_NS4_8TiledMMAINS4_8MMA_AtomIJNS4_17SM100_MMA_TF32_SSISI_SI_fLi64ELi128ELNS4_4UMMA5MajorE0ELSO_0ELNSN_7ScaleInE0ELSP_0EEEEEENS4_6LayoutINS5_IJSC_SC_SC_EEENS5_IJNSA_ILi0EEESU_SU_EEEEENS5_IJNS4_10UnderscoreESX_SX_EEEEENS4_13SM90_TMA_LOADENS4_14ComposedLayoutINS4_7SwizzleILi3ELi4ELi3EEENS4_18smem_ptr_flag_bitsILi32EEENSS_INS5_IJNSA_ILi8EEENSA_ILi32EEEEEENS5_IJS17_SC_EEEEEEEvNS4_8identityENS4_23SM90_TMA_LOAD_MULTICASTES1B_vS1C_EENS_8epilogue10collective18CollectiveEpilogueINS1F_23Sm100TmaWarpSpecializedILi4ELi2ELi16ELb1ELb0EEEJSH_NS5_IJNSS_ISF_SC_EENSS_IS17_SC_EEEEESI_SJ_SI_SJ_NS1F_6fusion15FusionCallbacksIS1J_NS1N_17LinearCombinationISI_fSI_fLNS_15FloatRoundStyleE2EEESH_S1M_JEEENS4_5SM1004TMEM4LOAD26SM100_TMEM_LOAD_16dp128b8xES10_S1B_NS4_17SM75_U32x4_LDSM_NENS4_14SM90_TMA_STOREES1B_NS4_17SM90_U32x4_STSM_NENS4_39AutoVectorizingCopyWithAssumedAlignmentILi128EEEEEEvvEEEEvNT_6ParamsE)
	.align		4
        /*000c*/ 	.word	index@(__assertfail)
	.align		4
        /*0010*/ 	.word	0x00000000
	.align		4
        /*0014*/ 	.word	0xfffffffe
	.align		4
        /*0018*/ 	.word	0x00000000
	.align		4
        /*001c*/ 	.word	0xfffffffd
	.align		4
        /*0020*/ 	.word	0x00000000
	.align		4
        /*0024*/ 	.word	0xfffffffc


//--------------------- .nv.constant4             --------------------------
	.section	.nv.constant4,"a",@progbits
	.align	8
	.align		8
.nv.constant4:
        /*0000*/ 	.dword	__assertfail
	.align		8
        /*0008*/ 	.dword	__unnamed_1
	.align		8
        /*0010*/ 	.dword	__unnamed_2
	.align		8
        /*0018*/ 	.dword	_ZN40_INTERNAL_2cf1f5b6_4_k_cu_2369fe5d_248474cuda3std3__45__cpo5beginE
	.align		8
        /*0020*/ 	.dword	_ZN40_INTERNAL_2cf1f5b6_4_k_cu_2369fe5d_248474cuda3std3__45__cpo3endE
	.align		8
        /*0028*/ 	.dword	_ZN40_INTERNAL_2cf1f5b6_4_k_cu_2369fe5d_248474cuda3std3__45__cpo6cbeginE
	.align		8
        /*0030*/ 	.dword	_ZN40_INTERNAL_2cf1f5b6_4_k_cu_2369fe5d_248474cuda3std3__45__cpo4cendE
	.align		8
        /*0038*/ 	.dword	_ZN40_INTERNAL_2cf1f5b6_4_k_cu_2369fe5d_248474cuda3std3__442_GLOBAL__N__2cf1f5b6_4_k_cu_2369fe5d_248476ignoreE
	.align		8
        /*0040*/ 	.dword	_ZN40_INTERNAL_2cf1f5b6_4_k_cu_2369fe5d_248474cuda3std3__419piecewise_constructE
	.align		8
        /*0048*/ 	.dword	_ZN40_INTERNAL_2cf1f5b6_4_k_cu_2369fe5d_248474cuda3std3__48in_placeE
	.align		8
        /*0050*/ 	.dword	_ZN40_INTERNAL_2cf1f5b6_4_k_cu_2369fe5d_248474cuda3std6ranges3__45__cpo4swapE
	.align		8
        /*0058*/ 	.dword	_ZN40_INTERNAL_2cf1f5b6_4_k_cu_2369fe5d_248474cuda3std6ranges3__45__cpo9iter_moveE
	.align		8
        /*0060*/ 	.dword	_ZN40_INTERNAL_2cf1f5b6_4_k_cu_2369fe5d_248474cute7productE
	.align		8
        /*0068*/ 	.dword	_ZN40_INTERNAL_2cf1f5b6_4_k_cu_2369fe5d_248474cute1_E
	.align		8
        /*0070*/ 	.dword	$str$25
	.align		8
        /*0078*/ 	.dword	$str$26
	.align		8
        /*0080*/ 	.dword	$str$27
	.align		8
        /*0088*/ 	.dword	$str$28


//--------------------- .text._ZN7cutlass13device_kernelINS_4gemm6kernel13GemmUniversalIN4cute5tupleIJiiiiEEENS1_10collective13CollectiveMmaINS1_35MainloopSm100TmaUmmaWarpSpecializedILi4ELi2ELi4ENS5_IJNS4_1CILi2EEENSA_ILi1EEESC_EEEEENS5_IJNSA_ILi64EEENSA_ILi128EEESF_EEENS_10tfloat32_tENS5_IJlSC_lEEESI_SJ_NS4_8TiledMMAINS4_8MMA_AtomIJNS4_17SM100_MMA_TF32_SSISI_SI_fLi64ELi128ELNS4_4UMMA5MajorE0ELSO_0ELNSN_7ScaleInE0ELSP_0EEEEEENS4_6LayoutINS5_IJSC_SC_SC_EEENS5_IJNSA_ILi0EEESU_SU_EEEEENS5_IJNS4_10UnderscoreESX_SX_EEEEENS4_13SM90_TMA_LOADENS4_14ComposedLayoutINS4_7SwizzleILi3ELi4ELi3EEENS4_18smem_ptr_flag_bitsILi32EEENSS_INS5_IJNSA_ILi8EEENSA_ILi32EEEEEENS5_IJS17_SC_EEEEEEEvNS4_8identityENS4_23SM90_TMA_LOAD_MULTICASTES1B_vS1C_EENS_8epilogue10collective18CollectiveEpilogueINS1F_23Sm100TmaWarpSpecializedILi4ELi2ELi16ELb1ELb0EEEJSH_NS5_IJNSS_ISF_SC_EENSS_IS17_SC_EEEEESI_SJ_SI_SJ_NS1F_6fusion15FusionCallbacksIS1J_NS1N_17LinearCombinationISI_fSI_fLNS_15FloatRoundStyleE2EEESH_S1M_JEEENS4_5SM1004TMEM4LOAD26SM100_TMEM_LOAD_16dp128b8xES10_S1B_NS4_17SM75_U32x4_LDSM_NENS4_14SM90_TMA_STOREES1B_NS4_17SM90_U32x4_STSM_NENS4_39AutoVectorizingCopyWithAssumedAlignmentILi128EEEEEEvvEEEEvNT_6ParamsE --------------------------
	.section	.text._ZN7cutlass13device_kernelINS_4gemm6kernel13GemmUniversalIN4cute5tupleIJiiiiEEENS1_10collective13CollectiveMmaINS1_35MainloopSm100TmaUmmaWarpSpecializedILi4ELi2ELi4ENS5_IJNS4_1CILi2EEENSA_ILi1EEESC_EEEEENS5_IJNSA_ILi64EEENSA_ILi128EEESF_EEENS_10tfloat32_tENS5_IJlSC_lEEESI_SJ_NS4_8TiledMMAINS4_8MMA_AtomIJNS4_17SM100_MMA_TF32_SSISI_SI_fLi64ELi128ELNS4_4UMMA5MajorE0ELSO_0ELNSN_7ScaleInE0ELSP_0EEEEEENS4_6LayoutINS5_IJSC_SC_SC_EEENS5_IJNSA_ILi0EEESU_SU_EEEEENS5_IJNS4_10UnderscoreESX_SX_EEEEENS4_13SM90_TMA_LOADENS4_14ComposedLayoutINS4_7SwizzleILi3ELi4ELi3EEENS4_18smem_ptr_flag_bitsILi32EEENSS_INS5_IJNSA_ILi8EEENSA_ILi32EEEEEENS5_IJS17_SC_EEEEEEEvNS4_8identityENS4_23SM90_TMA_LOAD_MULTICASTES1B_vS1C_EENS_8epilogue10collective18CollectiveEpilogueINS1F_23Sm100TmaWarpSpecializedILi4ELi2ELi16ELb1ELb0EEEJSH_NS5_IJNSS_ISF_SC_EENSS_IS17_SC_EEEEESI_SJ_SI_SJ_NS1F_6fusion15FusionCallbacksIS1J_NS1N_17LinearCombinationISI_fSI_fLNS_15FloatRoundStyleE2EEESH_S1M_JEEENS4_5SM1004TMEM4LOAD26SM100_TMEM_LOAD_16dp128b8xES10_S1B_NS4_17SM75_U32x4_LDSM_NENS4_14SM90_TMA_STOREES1B_NS4_17SM90_U32x4_STSM_NENS4_39AutoVectorizingCopyWithAssumedAlignmentILi128EEEEEEvvEEEEvNT_6ParamsE,"ax",@progbits
	.align	128
.text._ZN7cutlass13device_kernelINS_4gemm6kernel13GemmUniversalIN4cute5tupleIJiiiiEEENS1_10collective13CollectiveMmaINS1_35MainloopSm100TmaUmmaWarpSpecializedILi4ELi2ELi4ENS5_IJNS4_1CILi2EEENSA_ILi1EEESC_EEEEENS5_IJNSA_ILi64EEENSA_ILi128EEESF_EEENS_10tfloat32_tENS5_IJlSC_lEEESI_SJ_NS4_8TiledMMAINS4_8MMA_AtomIJNS4_17SM100_MMA_TF32_SSISI_SI_fLi64ELi128ELNS4_4UMMA5MajorE0ELSO_0ELNSN_7ScaleInE0ELSP_0EEEEEENS4_6LayoutINS5_IJSC_SC_SC_EEENS5_IJNSA_ILi0EEESU_SU_EEEEENS5_IJNS4_10UnderscoreESX_SX_EEEEENS4_13SM90_TMA_LOADENS4_14ComposedLayoutINS4_7SwizzleILi3ELi4ELi3EEENS4_18smem_ptr_flag_bitsILi32EEENSS_INS5_IJNSA_ILi8EEENSA_ILi32EEEEEENS5_IJS17_SC_EEEEEEEvNS4_8identityENS4_23SM90_TMA_LOAD_MULTICASTES1B_vS1C_EENS_8epilogue10collective18CollectiveEpilogueINS1F_23Sm100TmaWarpSpecializedILi4ELi2ELi16ELb1ELb0EEEJSH_NS5_IJNSS_ISF_SC_EENSS_IS17_SC_EEEEESI_SJ_SI_SJ_NS1F_6fusion15FusionCallbacksIS1J_NS1N_17LinearCombinationISI_fSI_fLNS_15FloatRoundStyleE2EEESH_S1M_JEEENS4_5SM1004TMEM4LOAD26SM100_TMEM_LOAD_16dp128b8xES10_S1B_NS4_17SM75_U32x4_LDSM_NENS4_14SM90_TMA_STOREES1B_NS4_17SM90_U32x4_STSM_NENS4_39AutoVectorizingCopyWithAssumedAlignmentILi128EEEEEEvvEEEEvNT_6ParamsE:
        .type           _ZN7cutlass13device_kernelINS_4gemm6kernel13GemmUniversalIN4cute5tupleIJiiiiEEENS1_10collective13CollectiveMmaINS1_35MainloopSm100TmaUmmaWarpSpecializedILi4ELi2ELi4ENS5_IJNS4_1CILi2EEENSA_ILi1EEESC_EEEEENS5_IJNSA_ILi64EEENSA_ILi128EEESF_EEENS_10tfloat32_tENS5_IJlSC_lEEESI_SJ_NS4_8TiledMMAINS4_8MMA_AtomIJNS4_17SM100_MMA_TF32_SSISI_SI_fLi64ELi128ELNS4_4UMMA5MajorE0ELSO_0ELNSN_7ScaleInE0ELSP_0EEEEEENS4_6LayoutINS5_IJSC_SC_SC_EEENS5_IJNSA_ILi0EEESU_SU_EEEEENS5_IJNS4_10UnderscoreESX_SX_EEEEENS4_13SM90_TMA_LOADENS4_14ComposedLayoutINS4_7SwizzleILi3ELi4ELi3EEENS4_18smem_ptr_flag_bitsILi32EEENSS_INS5_IJNSA_ILi8EEENSA_ILi32EEEEEENS5_IJS17_SC_EEEEEEEvNS4_8identityENS4_23SM90_TMA_LOAD_MULTICASTES1B_vS1C_EENS_8epilogue10collective18CollectiveEpilogueINS1F_23Sm100TmaWarpSpecializedILi4ELi2ELi16ELb1ELb0EEEJSH_NS5_IJNSS_ISF_SC_EENSS_IS17_SC_EEEEESI_SJ_SI_SJ_NS1F_6fusion15FusionCallbacksIS1J_NS1N_17LinearCombinationISI_fSI_fLNS_15FloatRoundStyleE2EEESH_S1M_JEEENS4_5SM1004TMEM4LOAD26SM100_TMEM_LOAD_16dp128b8xES10_S1B_NS4_17SM75_U32x4_LDSM_NENS4_14SM90_TMA_STOREES1B_NS4_17SM90_U32x4_STSM_NENS4_39AutoVectorizingCopyWithAssumedAlignmentILi128EEEEEEvvEEEEvNT_6ParamsE,@function
        .size           _ZN7cutlass13device_kernelINS_4gemm6kernel13GemmUniversalIN4cute5tupleIJiiiiEEENS1_10collective13CollectiveMmaINS1_35MainloopSm100TmaUmmaWarpSpecializedILi4ELi2ELi4ENS5_IJNS4_1CILi2EEENSA_ILi1EEESC_EEEEENS5_IJNSA_ILi64EEENSA_ILi128EEESF_EEENS_10tfloat32_tENS5_IJlSC_lEEESI_SJ_NS4_8TiledMMAINS4_8MMA_AtomIJNS4_17SM100_MMA_TF32_SSISI_SI_fLi64ELi128ELNS4_4UMMA5MajorE0ELSO_0ELNSN_7ScaleInE0ELSP_0EEEEEENS4_6LayoutINS5_IJSC_SC_SC_EEENS5_IJNSA_ILi0EEESU_SU_EEEEENS5_IJNS4_10UnderscoreESX_SX_EEEEENS4_13SM90_TMA_LOADENS4_14ComposedLayoutINS4_7SwizzleILi3ELi4ELi3EEENS4_18smem_ptr_flag_bitsILi32EEENSS_INS5_IJNSA_ILi8EEENSA_ILi32EEEEEENS5_IJS17_SC_EEEEEEEvNS4_8identityENS4_23SM90_TMA_LOAD_MULTICASTES1B_vS1C_EENS_8epilogue10collective18CollectiveEpilogueINS1F_23Sm100TmaWarpSpecializedILi4ELi2ELi16ELb1ELb0EEEJSH_NS5_IJNSS_ISF_SC_EENSS_IS17_SC_EEEEESI_SJ_SI_SJ_NS1F_6fusion15FusionCallbacksIS1J_NS1N_17LinearCombinationISI_fSI_fLNS_15FloatRoundStyleE2EEESH_S1M_JEEENS4_5SM1004TMEM4LOAD26SM100_TMEM_LOAD_16dp128b8xES10_S1B_NS4_17SM75_U32x4_LDSM_NENS4_14SM90_TMA_STOREES1B_NS4_17SM90_U32x4_STSM_NENS4_39AutoVectorizingCopyWithAssumedAlignmentILi128EEEEEEvvEEEEvNT_6ParamsE,(.L_x_183 - _ZN7cutlass13device_kernelINS_4gemm6kernel13GemmUniversalIN4cute5tupleIJiiiiEEENS1_10collective13CollectiveMmaINS1_35MainloopSm100TmaUmmaWarpSpecializedILi4ELi2ELi4ENS5_IJNS4_1CILi2EEENSA_ILi1EEESC_EEEEENS5_IJNSA_ILi64EEENSA_ILi128EEESF_EEENS_10tfloat32_tENS5_IJlSC_lEEESI_SJ_NS4_8TiledMMAINS4_8MMA_AtomIJNS4_17SM100_MMA_TF32_SSISI_SI_fLi64ELi128ELNS4_4UMMA5MajorE0ELSO_0ELNSN_7ScaleInE0ELSP_0EEEEEENS4_6LayoutINS5_IJSC_SC_SC_EEENS5_IJNSA_ILi0EEESU_SU_EEEEENS5_IJNS4_10UnderscoreESX_SX_EEEEENS4_13SM90_TMA_LOADENS4_14ComposedLayoutINS4_7SwizzleILi3ELi4ELi3EEENS4_18smem_ptr_flag_bitsILi32EEENSS_INS5_IJNSA_ILi8EEENSA_ILi32EEEEEENS5_IJS17_SC_EEEEEEEvNS4_8identityENS4_23SM90_TMA_LOAD_MULTICASTES1B_vS1C_EENS_8epilogue10collective18CollectiveEpilogueINS1F_23Sm100TmaWarpSpecializedILi4ELi2ELi16ELb1ELb0EEEJSH_NS5_IJNSS_ISF_SC_EENSS_IS17_SC_EEEEESI_SJ_SI_SJ_NS1F_6fusion15FusionCallbacksIS1J_NS1N_17LinearCombinationISI_fSI_fLNS_15FloatRoundStyleE2EEESH_S1M_JEEENS4_5SM1004TMEM4LOAD26SM100_TMEM_LOAD_16dp128b8xES10_S1B_NS4_17SM75_U32x4_LDSM_NENS4_14SM90_TMA_STOREES1B_NS4_17SM90_U32x4_STSM_NENS4_39AutoVectorizingCopyWithAssumedAlignmentILi128EEEEEEvvEEEEvNT_6ParamsE)
        .other          _ZN7cutlass13device_kernelINS_4gemm6kernel13GemmUniversalIN4cute5tupleIJiiiiEEENS1_10collective13CollectiveMmaINS1_35MainloopSm100TmaUmmaWarpSpecializedILi4ELi2ELi4ENS5_IJNS4_1CILi2EEENSA_ILi1EEESC_EEEEENS5_IJNSA_ILi64EEENSA_ILi128EEESF_EEENS_10tfloat32_tENS5_IJlSC_lEEESI_SJ_NS4_8TiledMMAINS4_8MMA_AtomIJNS4_17SM100_MMA_TF32_SSISI_SI_fLi64ELi128ELNS4_4UMMA5MajorE0ELSO_0ELNSN_7ScaleInE0ELSP_0EEEEEENS4_6LayoutINS5_IJSC_SC_SC_EEENS5_IJNSA_ILi0EEESU_SU_EEEEENS5_IJNS4_10UnderscoreESX_SX_EEEEENS4_13SM90_TMA_LOADENS4_14ComposedLayoutINS4_7SwizzleILi3ELi4ELi3EEENS4_18smem_ptr_flag_bitsILi32EEENSS_INS5_IJNSA_ILi8EEENSA_ILi32EEEEEENS5_IJS17_SC_EEEEEEEvNS4_8identityENS4_23SM90_TMA_LOAD_MULTICASTES1B_vS1C_EENS_8epilogue10collective18CollectiveEpilogueINS1F_23Sm100TmaWarpSpecializedILi4ELi2ELi16ELb1ELb0EEEJSH_NS5_IJNSS_ISF_SC_EENSS_IS17_SC_EEEEESI_SJ_SI_SJ_NS1F_6fusion15FusionCallbacksIS1J_NS1N_17LinearCombinationISI_fSI_fLNS_15FloatRoundStyleE2EEESH_S1M_JEEENS4_5SM1004TMEM4LOAD26SM100_TMEM_LOAD_16dp128b8xES10_S1B_NS4_17SM75_U32x4_LDSM_NENS4_14SM90_TMA_STOREES1B_NS4_17SM90_U32x4_STSM_NENS4_39AutoVectorizingCopyWithAssumedAlignmentILi128EEEEEEvvEEEEvNT_6ParamsE,@"STO_CUDA_ENTRY STV_DEFAULT"
_ZN7cutlass13device_kernelINS_4gemm6kernel13GemmUniversalIN4cute5tupleIJiiiiEEENS1_10collective13CollectiveMmaINS1_35MainloopSm100TmaUmmaWarpSpecializedILi4ELi2ELi4ENS5_IJNS4_1CILi2EEENSA_ILi1EEESC_EEEEENS5_IJNSA_ILi64EEENSA_ILi128EEESF_EEENS_10tfloat32_tENS5_IJlSC_lEEESI_SJ_NS4_8TiledMMAINS4_8MMA_AtomIJNS4_17SM100_MMA_TF32_SSISI_SI_fLi64ELi128ELNS4_4UMMA5MajorE0ELSO_0ELNSN_7ScaleInE0ELSP_0EEEEEENS4_6LayoutINS5_IJSC_SC_SC_EEENS5_IJNSA_ILi0EEESU_SU_EEEEENS5_IJNS4_10UnderscoreESX_SX_EEEEENS4_13SM90_TMA_LOADENS4_14ComposedLayoutINS4_7SwizzleILi3ELi4ELi3EEENS4_18smem_ptr_flag_bitsILi32EEENSS_INS5_IJNSA_ILi8EEENSA_ILi32EEEEEENS5_IJS17_SC_EEEEEEEvNS4_8identityENS4_23SM90_TMA_LOAD_MULTICASTES1B_vS1C_EENS_8epilogue10collective18CollectiveEpilogueINS1F_23Sm100TmaWarpSpecializedILi4ELi2ELi16ELb1ELb0EEEJSH_NS5_IJNSS_ISF_SC_EENSS_IS17_SC_EEEEESI_SJ_SI_SJ_NS1F_6fusion15FusionCallbacksIS1J_NS1N_17LinearCombinationISI_fSI_fLNS_15FloatRoundStyleE2EEESH_S1M_JEEENS4_5SM1004TMEM4LOAD26SM100_TMEM_LOAD_16dp128b8xES10_S1B_NS4_17SM75_U32x4_LDSM_NENS4_14SM90_TMA_STOREES1B_NS4_17SM90_U32x4_STSM_NENS4_39AutoVectorizingCopyWithAssumedAlignmentILi128EEEEEEvvEEEEvNT_6ParamsE:
[----:B------:R-:W1:Y:S01]  /*0000*/  LDC R1, c[0x0][0x37c] ;  /* 0x0000df00ff017b82 */ /* 0x000e620000000800 */
[----:B------:R-:W2:Y:S01]  /*0010*/  S2R R65, SR_TID.X ;  /* 0x0000000000417919 */ /* 0x000ea20000002100 */
[----:B------:R-:W3:Y:S01]  /*0020*/  LDCU.64 UR8, c[0x0][0x890] ;  /* 0x00011200ff0877ac */ /* 0x000ee20008000a00 */
[----:B------:R-:W-:Y:S02]  /*0030*/  PRMT R53, RZ, 0x7610, R53 ;  /* 0x00007610ff357816 */ /* 0x000fe40000000035 */
[----:B------:R-:W-:Y:S01]  /*0040*/  ELECT P3, URZ, PT ;  /* 0x0000000000ff782f */ /* 0x000fe20003860000 */
[----:B---3--:R-:W-:-:S04]  /*0050*/  UISETP.NE.U32.AND UP0, UPT, UR8, URZ, UPT ;  /* 0x000000ff0800728c */ /* 0x008fc8000bf05070 */
[----:B------:R-:W-:Y:S01]  /*0060*/  UISETP.NE.AND.EX UP0, UPT, UR9, URZ, UPT, UP0 ;  /* 0x000000ff0900728c */ /* 0x000fe2000bf05300 */
[----:B--2---:R-:W-:-:S05]  /*0070*/  SHF.R.U32.HI R54, RZ, 0x5, R65 ;  /* 0x00000005ff367819 */ /* 0x004fca0000011641 */
[----:B------:R-:W2:Y:S02]  /*0080*/  SHFL.IDX PT, R0, R54, RZ, 0x1f ;  /* 0x00001fff36007589 */ /* 0x000ea400000e0000 */
[----:B--2---:R-:W-:Y:S01]  /*0090*/  R2UR UR18, R0 ;  /* 0x00000000001272ca */ /* 0x004fe200000e0000 */
[----:B-1----:R-:W-:-:S14]  /*00a0*/  BRA.U UP0, `(.L_x_0) ;  /* 0x0000000100307547 */ /* 0x002fdc000b800000 */
[----:B------:R-:W1:Y:S02]  /*00b0*/  LDCU.64 UR4, c[0x0][0x888] ;  /* 0x00011100ff0477ac */ /* 0x000e640008000a00 */
[----:B-1----:R-:W-:-:S04]  /*00c0*/  UISETP.NE.U32.AND UP0, UPT, UR4, URZ, UPT ;  /* 0x000000ff0400728c */ /* 0x002fc8000bf05070 */
[----:B------:R-:W-:-:S09]  /*00d0*/  UISETP.NE.AND.EX UP0, UPT, UR5, URZ, UPT, UP0 ;  /* 0x000000ff0500728c */ /* 0x000fd2000bf05300 */
[----:B------:R-:W-:Y:S05]  /*00e0*/  BRA.U !UP0, `(.L_x_1) ;  /* 0x0000000108147547 */ /* 0x000fea000b800000 */
[----:B------:R-:W1:Y:S01]  /*00f0*/  LDC.64 R2, c[0x0][0x888] ;  /* 0x00022200ff027b82 */ /* 0x000e620000000a00 */
[----:B------:R-:W1:Y:S02]  /*0100*/  LDCU.64 UR4, c[0x0][0x358] ;  /* 0x00006b00ff0477ac */ /* 0x000e640008000a00 */
[----:B-1----:R1:W5:Y:S01]  /*0110*/  LDG.E R27, desc[UR4][R2.64] ;  /* 0x00000004021b7981 */ /* 0x002362000c1e1900 */
[----:B------:R-:W-:Y:S01]  /*0120*/  HFMA2 R53, -RZ, RZ, 0, 5.9604644775390625e-08 ;  /* 0x00000001ff357431 */ /* 0x000fe200000001ff */
[----:B------:R-:W-:Y:S05]  /*0130*/  BRA `(.L_x_0) ;  /* 0x00000000000c7947 */ /* 0x000fea0003800000 */
.L_x_1:
[----:B------:R-:W1:Y:S01]  /*0140*/  LDCU UR4, c[0x0][0x880] ;  /* 0x00011000ff0477ac */ /* 0x000e620008000800 */
[----:B------:R-:W-:Y:S01]  /*0150*/  HFMA2 R53, -RZ, RZ, 0, 5.9604644775390625e-08 ;  /* 0x00000001ff357431 */ /* 0x000fe200000001ff */
[----:B-1----:R-:W-:-:S07]  /*0160*/  MOV R27, UR4 ;  /* 0x00000004001b7c02 */ /* 0x002fce0008000f00 */
.L_x_0:
[----:B------:R-:W2:Y:S02]  /*0170*/  LDCU.64 UR4, c[0x0][0x8b0] ;  /* 0x00011600ff0477ac */ /* 0x000ea40008000a00 */
[----:B--2---:R-:W-:-:S04]  /*0180*/  UISETP.NE.U32.AND UP0, UPT, UR4, URZ, UPT ;  /* 0x000000ff0400728c */ /* 0x004fc8000bf05070 */
[----:B------:R-:W-:-:S09]  /*0190*/  UISETP.NE.AND.EX UP0, UPT, UR5, URZ, UPT, UP0 ;  /* 0x000000ff0500728c */ /* 0x000fd2000bf05300 */
[----:B------:R-:W-:Y:S05]  /*01a0*/  BRA.U UP0, `(.L_x_2) ;  /* 0x0000000100287547 */ /* 0x000fea000b800000 */
[----:B------:R-:W2:Y:S02]  /*01b0*/  LDCU.64 UR4, c[0x0][0x8a8] ;  /* 0x00011500ff0477ac */ /* 0x000ea40008000a00 */
[----:B--2---:R-:W-:-:S04]  /*01c0*/  UISETP.NE.U32.AND UP0, UPT, UR4, URZ, UPT ;  /* 0x000000ff0400728c */ /* 0x004fc8000bf05070 */
[----:B------:R-:W-:-:S09]  /*01d0*/  UISETP.NE.AND.EX UP0, UPT, UR5, URZ, UPT, UP0 ;  /* 0x000000ff0500728c */ /* 0x000fd2000bf05300 */
[----:B------:R-:W-:Y:S05]  /*01e0*/  BRA.U !UP0, `(.L_x_3) ;  /* 0x0000000108107547 */ /* 0x000fea000b800000 */
[----:B------:R-:W2:Y:S01]  /*01f0*/  LDC.64 R24, c[0x0][0x8a8] ;  /* 0x00022a00ff187b82 */ /* 0x000ea20000000a00 */
[----:B------:R-:W2:Y:S02]  /*0200*/  LDCU.64 UR4, c[0x0][0x358] ;  /* 0x00006b00ff0477ac */ /* 0x000ea40008000a00 */
[----:B--2---:R2:W5:Y:S01]  /*0210*/  LDG.E R24, desc[UR4][R24.64] ;  /* 0x0000000418187981 */ /* 0x004562000c1e1900 */
[----:B------:R-:W-:Y:S05]  /*0220*/  BRA `(.L_x_2) ;  /* 0x0000000000087947 */ /* 0x000fea0003800000 */
.L_x_3:
[----:B------:R-:W2:Y:S02]  /*0230*/  LDCU UR4, c[0x0][0x8a0] ;  /* 0x00011400ff0477ac */ /* 0x000ea40008000800 */
[----:B--2---:R-:W-:Y:S02]  /*0240*/  MOV R24, UR4 ;  /* 0x0000000400187c02 */ /* 0x004fe40008000f00 */
.L_x_2:
[----:B------:R-:W-:Y:S01]  /*0250*/  IMAD.U32 R0, RZ, RZ, UR18 ;  /* 0x00000012ff007e24 */ /* 0x000fe2000f8e00ff */
[----:B------:R-:W-:Y:S04]  /*0260*/  BSSY.RECONVERGENT B0, `(.L_x_4) ;  /* 0x000000c000007945 */ /* 0x000fe80003800200 */
[C---:B------:R-:W-:Y:S02]  /*0270*/  ISETP.NE.OR P1, PT, R0.reuse, 0x1, !P3 ;  /* 0x000000010000780c */ /* 0x040fe40005f25670 */
[----:B------:R-:W-:-:S11]  /*0280*/  ISETP.NE.OR P0, PT, R0, 0x3, !P3 ;  /* 0x000000030000780c */ /* 0x000fd60005f05670 */
[----:B------:R-:W-:Y:S05]  /*0290*/  @P1 BRA `(.L_x_5) ;  /* 0x0000000000201947 */ /* 0x000fea0003800000 */
[----:B------:R-:W3:Y:S02]  /*02a0*/  LDCU.64 UR4, c[0x0][0x348] ;  /* 0x00006900ff0477ac */ /* 0x000ee40008000a00 */
[----:B---3--:R-:W-:Y:S02]  /*02b0*/  UIADD3 UR6, UP1, UPT, UR4, 0x80, URZ ;  /* 0x0000008004067890 */ /* 0x008fe4000ff3e0ff */
[----:B------:R-:W-:Y:S02]  /*02c0*/  UIADD3 UR4, UP0, UPT, UR4, 0x180, URZ ;  /* 0x0000018004047890 */ /* 0x000fe4000ff1e0ff */
[----:B------:R-:W-:Y:S02]  /*02d0*/  UIADD3.X UR7, UPT, UPT, URZ, UR5, URZ, UP1, !UPT ;  /* 0x00000005ff077290 */ /* 0x000fe40008ffe4ff */
[----:B------:R-:W-:-:S07]  /*02e0*/  UIADD3.X UR5, UPT, UPT, URZ, UR5, URZ, UP0, !UPT ;  /* 0x00000005ff057290 */ /* 0x000fce00087fe4ff */
[----:B------:R3:W-:Y:S02]  /*02f0*/  UTMACCTL.PF [UR6] ;  /* 0x00000000060079b9 */ /* 0x0007e40008040000 */
[----:B------:R3:W-:Y:S02]  /*0300*/  UTMACCTL.PF [UR4] ;  /* 0x00000000040079b9 */ /* 0x0007e40008040000 */
[----:B---3--:R-:W-:Y:S01]  /*0310*/  NOP ;  /* 0x0000000000007918 */ /* 0x008fe20000000000 */
.L_x_5:
[----:B------:R-:W-:Y:S05]  /*0320*/  BSYNC.RECONVERGENT B0 ;  /* 0x0000000000007941 */ /* 0x000fea0003800200 */
.L_x_4:
[----:B------:R-:W-:Y:S04]  /*0330*/  BSSY.RECONVERGENT B0, `(.L_x_6) ;  /* 0x000000a000007945 */ /* 0x000fe80003800200 */
        /* <DEDUP_REMOVED lines=9> */
.L_x_7:
[----:B------:R-:W-:Y:S05]  /*03d0*/  BSYNC.RECONVERGENT B0 ;  /* 0x0000000000007941 */ /* 0x000fea0003800200 */
.L_x_6:
[----:B------:R-:W3:Y:S01]  /*03e0*/  LDCU.64 UR4, c[0x0][0x888] ;  /* 0x00011100ff0477ac */ /* 0x000ee20008000a00 */
[----:B------:R-:W-:Y:S02]  /*03f0*/  UISETP.EQ.U32.AND UP2, UPT, UR8, URZ, UPT ;  /* 0x000000ff0800728c */ /* 0x000fe4000bf42070 */
[----:B------:R-:W-:Y:S02]  /*0400*/  UPLOP3.LUT UP3, UPT, UPT, UPT, UPT, 0x80, 0x8 ;  /* 0x000000000008789c */ /* 0x000fe40003f6f070 */
[----:B---3--:R-:W-:-:S04]  /*0410*/  UISETP.NE.U32.AND UP0, UPT, UR4, URZ, UPT ;  /* 0x000000ff0400728c */ /* 0x008fc8000bf05070 */
[----:B------:R-:W-:-:S04]  /*0420*/  UISETP.NE.AND.EX UP1, UPT, UR5, URZ, UPT, UP0 ;  /* 0x000000ff0500728c */ /* 0x000fc8000bf25300 */
[----:B------:R-:W-:-:S04]  /*0430*/  UISETP.EQ.OR.EX UP4, UPT, UR9, URZ, !UP1, UP2 ;  /* 0x000000ff0900728c */ /* 0x000fc8000cf82720 */
[----:B------:R-:W-:-:S06]  /*0440*/  UP2UR UR4, UPR, URZ, 0x10 ;  /* 0x00000010ff047883 */ /* 0x000fcc0008000000 */
[----:B------:R-:W-:Y:S01]  /*0450*/  MOV R56, UR4 ;  /* 0x0000000400387c02 */ /* 0x000fe20008000f00 */
[----:B------:R-:W-:Y:S06]  /*0460*/  BRA.U !UP4, `(.L_x_8) ;  /* 0x000000010c207547 */ /* 0x000fec000b800000 */
[----:B------:R-:W-:Y:S01]  /*0470*/  UISETP.NE.U32.AND UP2, UPT, UR8, URZ, UPT ;  /* 0x000000ff0800728c */ /* 0x000fe2000bf45070 */
[----:B-----5:R-:W-:Y:S01]  /*0480*/  FSETP.NEU.AND P0, PT, R27, RZ, PT ;  /* 0x000000ff1b00720b */ /* 0x020fe20003f0d000 */
[----:B------:R-:W-:Y:S02]  /*0490*/  USEL UR4, URZ, 0xffffffff, UP1 ;  /* 0xffffffffff047887 */ /* 0x000fe40008800000 */
[----:B------:R-:W-:-:S10]  /*04a0*/  UISETP.NE.AND.EX UP2, UPT, UR9, URZ, UPT, UP2 ;  /* 0x000000ff0900728c */ /* 0x000fd4000bf45320 */
[----:B------:R-:W-:Y:S01]  /*04b0*/  VOTEU.ANY UP0, P0 ;  /* 0x0000000000ff7886 */ /* 0x000fe20000000100 */
[----:B------:R-:W-:-:S04]  /*04c0*/  @!UP2 USEL UR4, URZ, 0xffffffff, UP0 ;  /* 0xffffffffff04a887 */ /* 0x000fc80008000000 */
[----:B------:R-:W-:-:S04]  /*04d0*/  ULOP3.LUT UR4, UR4, 0x1, URZ, 0xc0, !UPT ;  /* 0x0000000104047892 */ /* 0x000fc8000f8ec0ff */
[----:B------:R-:W-:-:S11]  /*04e0*/  UISETP.NE.U32.AND UP3, UPT, UR4, 0x1, UPT ;  /* 0x000000010400788c */ /* 0x000fd6000bf65070 */
.L_x_8:
[----:B-1----:R-:W1:Y:S01]  /*04f0*/  SHFL.IDX PT, R2, R54, RZ, 0x1f ;  /* 0x00001fff36027589 */ /* 0x002e6200000e0000 */
[----:B------:R-:W-:Y:S01]  /*0500*/  UISETP.NE.AND UP6, UPT, UR18, 0x2, UPT ;  /* 0x000000021200788c */ /* 0x000fe2000bfc5270 */
[----:B-1----:R-:W-:-:S13]  /*0510*/  ISETP.NE.AND P0, PT, R2, RZ, PT ;  /* 0x000000ff0200720c */ /* 0x002fda0003f05270 */
[----:B------:R-:W-:Y:S05]  /*0520*/  @P0 BRA `(.L_x_9) ;  /* 0x0000000000580947 */ /* 0x000fea0003800000 */
[----:B------:R-:W1:Y:S01]  /*0530*/  S2UR UR4, SR_CgaCtaId ;  /* 0x00000000000479c3 */ /* 0x000e620000008800 */
[----:B------:R-:W-:Y:S01]  /*0540*/  UMOV UR5, 0x400 ;  /* 0x0000040000057882 */ /* 0x000fe20000000000 */
[----:B------:R-:W-:Y:S01]  /*0550*/  UMOV UR8, 0x1 ;  /* 0x0000000100087882 */ /* 0x000fe20000000000 */
[----:B------:R-:W-:Y:S01]  /*0560*/  UMOV UR6, 0x2 ;  /* 0x0000000200067882 */ /* 0x000fe20000000000 */
[----:B------:R-:W-:-:S04]  /*0570*/  UIADD3 UR8, UPT, UPT, -UR8, 0x100000, URZ ;  /* 0x0010000008087890 */ /* 0x000fc8000fffe1ff */
[----:B------:R-:W-:Y:S02]  /*0580*/  USHF.L.U32 UR9, UR8, 0xb, URZ ;  /* 0x0000000b08097899 */ /* 0x000fe400080006ff */
[----:B------:R-:W-:Y:S02]  /*0590*/  USHF.L.U32 UR8, UR8, 0x1, URZ ;  /* 0x0000000108087899 */ /* 0x000fe400080006ff */
[----:B------:R-:W-:-:S04]  /*05a0*/  UIADD3 UR6, UPT, UPT, -UR6, 0x100000, URZ ;  /* 0x0010000006067890 */ /* 0x000fc8000fffe1ff */
[----:B------:R-:W-:Y:S02]  /*05b0*/  USHF.L.U32 UR7, UR6, 0xb, URZ ;  /* 0x0000000b06077899 */ /* 0x000fe400080006ff */
[----:B------:R-:W-:Y:S01]  /*05c0*/  USHF.L.U32 UR6, UR6, 0x1, URZ ;  /* 0x0000000106067899 */ /* 0x000fe200080006ff */
[----:B------:R-:W-:Y:S01]  /*05d0*/  ELECT P0, URZ, PT ;  /* 0x0000000000ff782f */ /* 0x000fe20003800000 */
[----:B-1----:R-:W-:Y:S01]  /*05e0*/  ULEA UR4, UR4, UR5, 0x18 ;  /* 0x0000000504047291 */ /* 0x002fe2000f8ec0ff */
[----:B------:R-:W1:Y:S11]  /*05f0*/  FENCE.VIEW.ASYNC.S ;  /* 0x00000000000073c6 */ /* 0x000e760000000000 */
[----:B-1----:R1:W3:Y:S01]  /*0600*/  SYNCS.EXCH.64 URZ, [UR4], UR8 ;  /* 0x0000000804ff75b2 */ /* 0x0022e20008000100 */
[----:B------:R1:W4:Y:S01]  /*0610*/  SYNCS.EXCH.64 URZ, [UR4+0x20], UR6 ;  /* 0x0000200604ff75b2 */ /* 0x0003220008000100 */
[----:B------:R1:W1:Y:S01]  /*0620*/  SYNCS.EXCH.64 URZ, [UR4+0x8], UR8 ;  /* 0x0000080804ff75b2 */ /* 0x0002620008000100 */
[----:B------:R1:W1:Y:S01]  /*0630*/  SYNCS.EXCH.64 URZ, [UR4+0x28], UR6 ;  /* 0x0000280604ff75b2 */ /* 0x0002620008000100 */
[----:B------:R1:W1:Y:S01]  /*0640*/  SYNCS.EXCH.64 URZ, [UR4+0x10], UR8 ;  /* 0x0000100804ff75b2 */ /* 0x0002620008000100 */
[----:B------:R1:W1:Y:S01]  /*0650*/  SYNCS.EXCH.64 URZ, [UR4+0x30], UR6 ;  /* 0x0000300604ff75b2 */ /* 0x0002620008000100 */
[----:B------:R1:W1:Y:S01]  /*0660*/  SYNCS.EXCH.64 URZ, [UR4+0x18], UR8 ;  /* 0x0000180804ff75b2 */ /* 0x0002620008000100 */
[----:B------:R1:W1:Y:S01]  /*0670*/  SYNCS.EXCH.64 URZ, [UR4+0x38], UR6 ;  /* 0x0000380604ff75b2 */ /* 0x0002620008000100 */
[----:B------:R-:W-:Y:S01]  /*0680*/  NOP ;  /* 0x0000000000007918 */ /* 0x000fe20000000000 */
.L_x_9:
[----:B------:R-:W2:Y:S01]  /*0690*/  SHFL.IDX PT, R2, R54, RZ, 0x1f ;  /* 0x00001fff36027589 */ /* 0x000ea200000e0000 */
[----:B------:R-:W-:Y:S01]  /*06a0*/  NOP ;  /* 0x0000000000007918 */ /* 0x000fe20000000000 */
[----:B--2---:R-:W-:-:S13]  /*06b0*/  ISETP.NE.AND P0, PT, R2, 0x1, PT ;  /* 0x000000010200780c */ /* 0x004fda0003f05270 */
[----:B------:R-:W-:Y:S05]  /*06c0*/  @P0 BRA `(.L_x_10) ;  /* 0x0000000000580947 */ /* 0x000fea0003800000 */
[----:B-1----:R-:W1:Y:S01]  /*06d0*/  S2UR UR4, SR_CgaCtaId ;  /* 0x00000000000479c3 */ /* 0x002e620000008800 */
        /* <DEDUP_REMOVED lines=12> */
[----:B-1----:R2:W1:Y:S01]  /*07a0*/  SYNCS.EXCH.64 URZ, [UR4+0x40], UR8 ;  /* 0x0000400804ff75b2 */ /* 0x0024620008000100 */
[----:B------:R2:W1:Y:S01]  /*07b0*/  SYNCS.EXCH.64 URZ, [UR4+0x60], UR6 ;  /* 0x0000600604ff75b2 */ /* 0x0004620008000100 */
[----:B------:R2:W1:Y:S01]  /*07c0*/  SYNCS.EXCH.64 URZ, [UR4+0x48], UR8 ;  /* 0x0000480804ff75b2 */ /* 0x0004620008000100 */
[----:B------:R2:W1:Y:S01]  /*07d0*/  SYNCS.EXCH.64 URZ, [UR4+0x68], UR6 ;  /* 0x0000680604ff75b2 */ /* 0x0004620008000100 */
[----:B------:R2:W1:Y:S01]  /*07e0*/  SYNCS.EXCH.64 URZ, [UR4+0x50], UR8 ;  /* 0x0000500804ff75b2 */ /* 0x0004620008000100 */
[----:B------:R2:W1:Y:S01]  /*07f0*/  SYNCS.EXCH.64 URZ, [UR4+0x70], UR6 ;  /* 0x0000700604ff75b2 */ /* 0x0004620008000100 */
[----:B------:R2:W1:Y:S01]  /*0800*/  SYNCS.EXCH.64 URZ, [UR4+0x58], UR8 ;  /* 0x0000580804ff75b2 */ /* 0x0004620008000100 */
[----:B------:R2:W1:Y:S02]  /*0810*/  SYNCS.EXCH.64 URZ, [UR4+0x78], UR6 ;  /* 0x0000780604ff75b2 */ /* 0x0004640008000100 */
[----:B--2---:R-:W-:Y:S01]  /*0820*/  NOP ;  /* 0x0000000000007918 */ /* 0x004fe20000000000 */
.L_x_10:
[----:B------:R-:W2:Y:S01]  /*0830*/  SHFL.IDX PT, R2, R54, RZ, 0x1f ;  /* 0x00001fff36027589 */ /* 0x000ea200000e0000 */
[----:B------:R-:W-:Y:S01]  /*0840*/  NOP ;  /* 0x0000000000007918 */ /* 0x000fe20000000000 */
[----:B--2---:R-:W-:-:S13]  /*0850*/  ISETP.NE.AND P0, PT, R2, 0x3, PT ;  /* 0x000000030200780c */ /* 0x004fda0003f05270 */
[----:B------:R-:W-:Y:S05]  /*0860*/  @P0 BRA `(.L_x_11) ;  /* 0x0000000000300947 */ /* 0x000fea0003800000 */
[----:B-1----:R-:W1:Y:S01]  /*0870*/  S2UR UR4, SR_CgaCtaId ;  /* 0x00000000000479c3 */ /* 0x002e620000008800 */
[----:B------:R-:W-:Y:S01]  /*0880*/  UMOV UR6, 0x400 ;  /* 0x0000040000067882 */ /* 0x000fe20000000000 */
[----:B------:R-:W-:Y:S01]  /*0890*/  UMOV UR5, 0x20 ;  /* 0x0000002000057882 */ /* 0x000fe20000000000 */
[----:B------:R-:W-:Y:S01]  /*08a0*/  ELECT P0, URZ, PT ;  /* 0x0000000000ff782f */ /* 0x000fe20003800000 */
[----:B-1----:R-:W-:Y:S02]  /*08b0*/  ULEA UR6, UR4, UR6, 0x18 ;  /* 0x0000000604067291 */ /* 0x002fe4000f8ec0ff */
[----:B------:R-:W-:-:S04]  /*08c0*/  UIADD3 UR4, UPT, UPT, -UR5, 0x100000, URZ ;  /* 0x0010000005047890 */ /* 0x000fc8000fffe1ff */
[----:B------:R-:W-:Y:S02]  /*08d0*/  USHF.L.U32 UR5, UR4, 0xb, URZ ;  /* 0x0000000b04057899 */ /* 0x000fe400080006ff */
[----:B------:R-:W-:Y:S01]  /*08e0*/  USHF.L.U32 UR4, UR4, 0x1, URZ ;  /* 0x0000000104047899 */ /* 0x000fe200080006ff */
[----:B------:R-:W1:Y:S11]  /*08f0*/  FENCE.VIEW.ASYNC.S ;  /* 0x00000000000073c6 */ /* 0x000e760000000000 */
[----:B-1----:R2:W1:Y:S01]  /*0900*/  SYNCS.EXCH.64 URZ, [UR6+0x80], UR4 ;  /* 0x0000800406ff75b2 */ /* 0x0024620008000100 */
[----:B------:R2:W1:Y:S02]  /*0910*/  SYNCS.EXCH.64 URZ, [UR6+0x88], UR4 ;  /* 0x0000880406ff75b2 */ /* 0x0004640008000100 */
[----:B--2---:R-:W-:Y:S01]  /*0920*/  NOP ;  /* 0x0000000000007918 */ /* 0x004fe20000000000 */
.L_x_11:
[----:B------:R-:W2:Y:S01]  /*0930*/  SHFL.IDX PT, R2, R54, RZ, 0x1f ;  /* 0x00001fff36027589 */ /* 0x000ea200000e0000 */
[----:B------:R-:W-:Y:S01]  /*0940*/  NOP ;  /* 0x0000000000007918 */ /* 0x000fe20000000000 */
[----:B--2---:R-:W-:-:S13]  /*0950*/  ISETP.NE.AND P0, PT, R2, 0x4, PT ;  /* 0x000000040200780c */ /* 0x004fda0003f05270 */
[----:B------:R-:W-:Y:S05]  /*0960*/  @P0 BRA `(.L_x_12) ;  /* 0x00000000004c0947 */ /* 0x000fea0003800000 */
[----:B-1----:R-:W1:Y:S01]  /*0970*/  S2UR UR6, SR_CgaCtaId ;  /* 0x00000000000679c3 */ /* 0x002e620000008800 */
[----:B------:R-:W-:Y:S01]  /*0980*/  UMOV UR4, 0x1e0 ;  /* 0x000001e000047882 */ /* 0x000fe20000000000 */
[----:B------:R-:W-:Y:S01]  /*0990*/  UMOV UR5, 0x400 ;  /* 0x0000040000057882 */ /* 0x000fe20000000000 */
[----:B------:R-:W-:Y:S01]  /*09a0*/  USEL UR4, UR4, 0x1a0, UP3 ;  /* 0x000001a004047887 */ /* 0x000fe20009800000 */
[----:B------:R-:W-:Y:S01]  /*09b0*/  UMOV UR8, 0x1 ;  /* 0x0000000100087882 */ /* 0x000fe20000000000 */
[----:B------:R-:W-:Y:S01]  /*09c0*/  ELECT P0, URZ, PT ;  /* 0x0000000000ff782f */ /* 0x000fe20003800000 */
[----:B------:R-:W-:-:S04]  /*09d0*/  UIADD3 UR8, UPT, UPT, -UR8, 0x100000, URZ ;  /* 0x0010000008087890 */ /* 0x000fc8000fffe1ff */
[----:B------:R-:W-:Y:S02]  /*09e0*/  USHF.L.U32 UR9, UR8, 0xb, URZ ;  /* 0x0000000b08097899 */ /* 0x000fe400080006ff */
[----:B------:R-:W-:Y:S02]  /*09f0*/  USHF.L.U32 UR8, UR8, 0x1, URZ ;  /* 0x0000000108087899 */ /* 0x000fe400080006ff */
[----:B-1----:R-:W-:Y:S02]  /*0a00*/  ULEA UR6, UR6, UR5, 0x18 ;  /* 0x0000000506067291 */ /* 0x002fe4000f8ec0ff */
[----:B------:R-:W-:-:S04]  /*0a10*/  UIADD3 UR4, UPT, UPT, -UR4, 0x100000, URZ ;  /* 0x0010000004047890 */ /* 0x000fc8000fffe1ff */
[----:B------:R-:W-:Y:S02]  /*0a20*/  USHF.L.U32 UR5, UR4, 0xb, URZ ;  /* 0x0000000b04057899 */ /* 0x000fe400080006ff */
[----:B------:R-:W-:Y:S01]  /*0a30*/  USHF.L.U32 UR4, UR4, 0x1, URZ ;  /* 0x0000000104047899 */ /* 0x000fe200080006ff */
[----:B------:R-:W1:Y:S03]  /*0a40*/  FENCE.VIEW.ASYNC.S ;  /* 0x00000000000073c6 */ /* 0x000e660000000000 */
[----:B-1----:R2:W1:Y:S08]  /*0a50*/  SYNCS.EXCH.64 URZ, [UR6+0x90], UR8 ;  /* 0x0000900806ff75b2 */ /* 0x0024700008000100 */
[----:B------:R2:W1:Y:S01]  /*0a60*/  SYNCS.EXCH.64 URZ, [UR6+0xa0], UR4 ;  /* 0x0000a00406ff75b2 */ /* 0x0004620008000100 */
[----:B------:R2:W1:Y:S01]  /*0a70*/  SYNCS.EXCH.64 URZ, [UR6+0x98], UR8 ;  /* 0x0000980806ff75b2 */ /* 0x0004620008000100 */
[----:B------:R2:W1:Y:S02]  /*0a80*/  SYNCS.EXCH.64 URZ, [UR6+0xa8], UR4 ;  /* 0x0000a80406ff75b2 */ /* 0x0004640008000100 */
[----:B--2---:R-:W-:Y:S01]  /*0a90*/  NOP ;  /* 0x0000000000007918 */ /* 0x004fe20000000000 */
.L_x_12:
        /* <DEDUP_REMOVED lines=26> */
.L_x_13:
[----:B------:R-:W2:Y:S01]  /*0c40*/  SHFL.IDX PT, R2, R54, RZ, 0x1f ;  /* 0x00001fff36027589 */ /* 0x000ea200000e0000 */
[----:B------:R-:W1:Y:S01]  /*0c50*/  S2UR UR47, SR_CgaCtaId ;  /* 0x00000000002f79c3 */ /* 0x000e620000008800 */
[----:B------:R-:W-:Y:S01]  /*0c60*/  NOP ;  /* 0x0000000000007918 */ /* 0x000fe20000000000 */
[----:B--2---:R-:W-:-:S13]  /*0c70*/  ISETP.NE.AND P0, PT, R2, 0x3, PT ;  /* 0x000000030200780c */ /* 0x004fda0003f05270 */
[----:B-1----:R-:W-:Y:S05]  /*0c80*/  @P0 BRA `(.L_x_14) ;  /* 0x0000000000340947 */ /* 0x002fea0003800000 */
[----:B------:R-:W-:Y:S01]  /*0c90*/  UMOV UR4, 0x400 ;  /* 0x0000040000047882 */ /* 0x000fe20000000000 */
[----:B------:R-:W-:Y:S01]  /*0ca0*/  UMOV UR6, 0x20 ;  /* 0x0000002000067882 */ /* 0x000fe20000000000 */
[----:B------:R-:W-:Y:S02]  /*0cb0*/  ULEA UR4, UR47, UR4, 0x18 ;  /* 0x000000042f047291 */ /* 0x000fe4000f8ec0ff */
[----:B------:R-:W-:-:S04]  /*0cc0*/  UIADD3 UR6, UPT, UPT, -UR6, 0x100000, URZ ;  /* 0x0010000006067890 */ /* 0x000fc8000fffe1ff */
[----:B------:R-:W-:Y:S02]  /*0cd0*/  USHF.L.U32 UR7, UR6, 0xb, URZ ;  /* 0x0000000b06077899 */ /* 0x000fe400080006ff */
[----:B------:R-:W-:Y:S01]  /*0ce0*/  USHF.L.U32 UR6, UR6, 0x1, URZ ;  /* 0x0000000106067899 */ /* 0x000fe200080006ff */
[----:B------:R-:W-:Y:S01]  /*0cf0*/  ELECT P0, URZ, PT ;  /* 0x0000000000ff782f */ /* 0x000fe20003800000 */
[----:B------:R-:W1:Y:S10]  /*0d00*/  FENCE.VIEW.ASYNC.S ;  /* 0x00000000000073c6 */ /* 0x000e740000000000 */
[----:B-1----:R1:W2:Y:S01]  /*0d10*/  SYNCS.EXCH.64 URZ, [UR4+0xf0], UR6 ;  /* 0x0000f00604ff75b2 */ /* 0x0022a20008000100 */
[----:B------:R1:W1:Y:S01]  /*0d20*/  SYNCS.EXCH.64 URZ, [UR4+0x100], UR6 ;  /* 0x0001000604ff75b2 */ /* 0x0002620008000100 */
[----:B------:R1:W1:Y:S01]  /*0d30*/  SYNCS.EXCH.64 URZ, [UR4+0xf8], UR6 ;  /* 0x0000f80604ff75b2 */ /* 0x0002620008000100 */
[----:B------:R1:W1:Y:S01]  /*0d40*/  SYNCS.EXCH.64 URZ, [UR4+0x108], UR6 ;  /* 0x0001080604ff75b2 */ /* 0x0002620008000100 */
[----:B------:R-:W-:Y:S01]  /*0d50*/  NOP ;  /* 0x0000000000007918 */ /* 0x000fe20000000000 */
.L_x_14:
[----:B-1----:R-:W1:Y:S01]  /*0d60*/  LDCU UR4, c[0x0][0x36c] ;  /* 0x00006d80ff0477ac */ /* 0x002e620008000800 */
[----:B------:R-:W-:Y:S01]  /*0d70*/  ISETP.NE.OR P3, PT, R0, 0x2, !P3 ;  /* 0x000000020000780c */ /* 0x000fe20005f65670 */
[----:B------:R-:W-:Y:S01]  /*0d80*/  NOP ;  /* 0x0000000000007918 */ /* 0x000fe20000000000 */
[----:B------:R-:W-:Y:S01]  /*0d90*/  LOP3.LUT R0, R65, 0x1f, RZ, 0xc0, !PT ;  /* 0x0000001f41007812 */ /* 0x000fe200078ec0ff */
[----:B------:R-:W-:Y:S02]  /*0da0*/  UISETP.NE.AND UP4, UPT, UR18, URZ, UPT ;  /* 0x000000ff1200728c */ /* 0x000fe4000bf85270 */
[----:B-1----:R-:W-:-:S09]  /*0db0*/  UISETP.EQ.U32.AND UP5, UPT, UR4, 0x1, UPT ;  /* 0x000000010400788c */ /* 0x002fd2000bfa2070 */
[----:B------:R-:W-:Y:S05]  /*0dc0*/  BRA.U !UP5, `(.L_x_15) ;  /* 0x000000010d087547 */ /* 0x000fea000b800000 */
[----:B--234-:R-:W-:Y:S01]  /*0dd0*/  UCGABAR_ARV ;  /* 0x00000000000079c7 */ /* 0x01cfe20008000000 */
[----:B------:R-:W-:Y:S05]  /*0de0*/  BRA `(.L_x_16) ;  /* 0x0000000000047947 */ /* 0x000fea0003800000 */
.L_x_15:
[----:B--234-:R-:W-:Y:S01]  /*0df0*/  NOP ;  /* 0x0000000000007918 */ /* 0x01cfe20000000000 */
.L_x_16:
[----:B------:R-:W1:Y:S01]  /*0e00*/  S2UR UR24, SR_CTAID.X ;  /* 0x00000000001879c3 */ /* 0x000e620000002500 */
[----:B------:R-:W-:-:S05]  /*0e10*/  CS2R.32 R55, SR_CgaSize ;  /* 0x0000000000377805 */ /* 0x000fca0000008a00 */
[----:B------:R-:W-:-:S05]  /*0e20*/  IMAD R55, R55, -0xa0, RZ ;  /* 0xffffff6037377824 */ /* 0x000fca00078e02ff */
[----:B------:R-:W-:-:S14]  /*0e30*/  R2UR UR5, R55 ;  /* 0x00000000370572ca */ /* 0x000fdc00000e0000 */
[----:B------:R-:W2:Y:S01]  /*0e40*/  LDCU UR5, c[0x0][UR5+0x2b0] ;  /* 0x00005600050577ac */ /* 0x000ea20008000800 */
[----:B------:R-:W-:-:S05]  /*0e50*/  CS2R.32 R55, SR_CgaSize ;  /* 0x0000000000377805 */ /* 0x000fca0000008a00 */
[----:B------:R-:W-:-:S05]  /*0e60*/  IMAD R55, R55, -0xa0, RZ ;  /* 0xffffff6037377824 */ /* 0x000fca00078e02ff */
[----:B------:R-:W-:-:S14]  /*0e70*/  R2UR UR4, R55 ;  /* 0x00000000370472ca */ /* 0x000fdc00000e0000 */
[----:B------:R-:W3:Y:S01]  /*0e80*/  LDCU UR4, c[0x0][UR4+0x2b4] ;  /* 0x00005680040477ac */ /* 0x000ee20008000800 */
[----:B------:R-:W4:Y:S01]  /*0e90*/  S2UR UR28, SR_CTAID.Y ;  /* 0x00000000001c79c3 */ /* 0x000f220000002600 */
[----:B------:R-:W-:-:S05]  /*0ea0*/  CS2R.32 R55, SR_CgaSize ;  /* 0x0000000000377805 */ /* 0x000fca0000008a00 */
[----:B------:R-:W-:-:S05]  /*0eb0*/  IMAD R55, R55, -0xa0, RZ ;  /* 0xffffff6037377824 */ /* 0x000fca00078e02ff */
[----:B------:R-:W-:-:S14]  /*0ec0*/  R2UR UR6, R55 ;  /* 0x00000000370672ca */ /* 0x000fdc00000e0000 */
[----:B------:R-:W3:Y:S01]  /*0ed0*/  LDCU UR6, c[0x0][UR6+0x2a0] ;  /* 0x00005400060677ac */ /* 0x000ee20008000800 */
[----:B------:R-:W-:-:S05]  /*0ee0*/  CS2R.32 R55, SR_CgaSize ;  /* 0x0000000000377805 */ /* 0x000fca0000008a00 */
[----:B------:R-:W-:-:S05]  /*0ef0*/  IMAD R55, R55, -0xa0, RZ ;  /* 0xffffff6037377824 */ /* 0x000fca00078e02ff */
[----:B------:R-:W-:-:S14]  /*0f00*/  R2UR UR63, R55 ;  /* 0x00000000373f72ca */ /* 0x000fdc00000e0000 */
[----:B------:R-:W3:Y:S01]  /*0f10*/  LDCU UR63, c[0x0][UR63+0x2a4] ;  /* 0x000054803f3f77ac */ /* 0x000ee20008000800 */
[----:B------:R-:W-:Y:S01]  /*0f20*/  USHF.L.U32 UR23, UR47, 0xb, URZ ;  /* 0x0000000b2f177899 */ /* 0x000fe200080006ff */
[----:B------:R-:W3:Y:S01]  /*0f30*/  LDCU UR19, c[0x0][0xb24] ;  /* 0x00016480ff1377ac */ /* 0x000ee20008000800 */
[----:B------:R-:W3:Y:S01]  /*0f40*/  LDCU UR42, c[0x0][0xb24] ;  /* 0x00016480ff2a77ac */ /* 0x000ee20008000800 */
[----:B-1----:R-:W-:Y:S01]  /*0f50*/  I2FP.F32.U32 R3, UR24 ;  /* 0x0000001800037c45 */ /* 0x002fe20008201000 */
[----:B------:R-:W1:Y:S04]  /*0f60*/  LDCU UR22, c[0x0][0xb30] ;  /* 0x00016600ff1677ac */ /* 0x000e680008000800 */
[----:B--2---:R-:W-:Y:S01]  /*0f70*/  FMUL R3, R3, UR5 ;  /* 0x0000000503037c20 */ /* 0x004fe20008400000 */
[----:B------:R-:W-:Y:S01]  /*0f80*/  ULOP3.LUT UR23, UR23, 0x800, URZ, 0xc0, !UPT ;  /* 0x0000080017177892 */ /* 0x000fe2000f8ec0ff */
[----:B----4-:R-:W-:-:S04]  /*0f90*/  I2FP.F32.U32 R2, UR28 ;  /* 0x0000001c00027c45 */ /* 0x010fc80008201000 */
[----:B------:R-:W2:Y:S01]  /*0fa0*/  F2I.U32.TRUNC.NTZ R3, R3 ;  /* 0x0000000300037305 */ /* 0x000ea2000020f000 */
[----:B---3--:R-:W-:-:S07]  /*0fb0*/  FMUL R2, R2, UR4 ;  /* 0x0000000402027c20 */ /* 0x008fce0008400000 */
[----:B------:R-:W3:Y:S01]  /*0fc0*/  F2I.U32.TRUNC.NTZ R2, R2 ;  /* 0x0000000200027305 */ /* 0x000ee2000020f000 */
[----:B--2---:R-:W-:Y:S02]  /*0fd0*/  R2UR UR5, R3 ;  /* 0x00000000030572ca */ /* 0x004fe400000e0000 */
[----:B---3--:R-:W-:Y:S02]  /*0fe0*/  R2UR UR4, R2 ;  /* 0x00000000020472ca */ /* 0x008fe400000e0000 */
[----:B------:R-:W-:-:S09]  /*0ff0*/  PRMT R2, RZ, 0x7610, R2 ;  /* 0x00007610ff027816 */ /* 0x000fd20000000002 */
[----:B------:R-:W-:-:S04]  /*1000*/  UIADD3 UR5, UPT, UPT, -UR5, URZ, URZ ;  /* 0x000000ff05057290 */ /* 0x000fc8000fffe1ff */
[----:B------:R-:W-:Y:S02]  /*1010*/  UIMAD UR5, UR6, UR5, UR24 ;  /* 0x00000005060572a4 */ /* 0x000fe4000f8e0218 */
[----:B------:R-:W-:-:S04]  /*1020*/  UIADD3 UR4, UPT, UPT, -UR4, URZ, URZ ;  /* 0x000000ff04047290 */ /* 0x000fc8000fffe1ff */
[----:B------:R-:W-:Y:S01]  /*1030*/  IMAD.U32 R55, RZ, RZ, UR5 ;  /* 0x00000005ff377e24 */ /* 0x000fe2000f8e00ff */
[----:B------:R-:W-:Y:S01]  /*1040*/  UIMAD UR63, UR63, UR4, UR28 ;  /* 0x000000043f3f72a4 */ /* 0x000fe2000f8e021c */
[----:B-1----:R-:W-:Y:S11]  /*1050*/  BRA.U UP4, `(.L_x_17) ;  /* 0x0000000104287547 */ /* 0x002ff6000b800000 */
[----:B------:R-:W-:Y:S01]  /*1060*/  R2UR UR6, R55 ;  /* 0x00000000370672ca */ /* 0x000fe200000e0000 */
[----:B------:R-:W-:-:S12]  /*1070*/  UISETP.NE.AND UP0, UPT, UR63, URZ, UPT ;  /* 0x000000ff3f00728c */ /* 0x000fd8000bf05270 */
[----:B------:R-:W-:-:S04]  /*1080*/  UISETP.EQ.OR UP0, UPT, UR6, URZ, !UP0 ;  /* 0x000000ff0600728c */ /* 0x000fc8000c702670 */
[----:B------:R-:W-:Y:S02]  /*1090*/  USEL UR5, URZ, 0x1, !UP0 ;  /* 0x00000001ff057887 */ /* 0x000fe4000c000000 */
[----:B------:R-:W-:-:S04]  /*10a0*/  UISETP.NE.AND UP0, UPT, UR63, URZ, UPT ;  /* 0x000000ff3f00728c */ /* 0x000fc8000bf05270 */
[----:B------:R-:W-:Y:S02]  /*10b0*/  USEL UR4, URZ, 0x2, UP0 ;  /* 0x00000002ff047887 */ /* 0x000fe40008000000 */
[----:B------:R-:W-:-:S04]  /*10c0*/  UISETP.NE.AND UP0, UPT, UR6, 0x1, UPT ;  /* 0x000000010600788c */ /* 0x000fc8000bf05270 */
[----:B------:R-:W-:-:S04]  /*10d0*/  USEL UR4, UR4, 0x2, UP0 ;  /* 0x0000000204047887 */ /* 0x000fc80008000000 */
[----:B------:R-:W-:-:S06]  /*10e0*/  UIADD3 UR4, UPT, UPT, UR5, UR4, URZ ;  /* 0x0000000405047290 */ /* 0x000fcc000fffe0ff */
[----:B------:R-:W-:-:S07]  /*10f0*/  MOV R2, UR4 ;  /* 0x0000000400027c02 */ /* 0x000fce0008000f00 */
.L_x_17:
[----:B------:R-:W1:Y:S01]  /*1100*/  S2UR UR36, SR_CTAID.Z ;  /* 0x00000000002479c3 */ /* 0x000e620000002700 */
[----:B------:R-:W-:-:S09]  /*1110*/  UISETP.GE.AND UP0, UPT, UR19, 0x1, UPT ;  /* 0x000000011300788c */ /* 0x000fd2000bf06270 */
[----:B------:R-:W-:Y:S05]  /*1120*/  BRA.U !UP0, `(.L_x_18) ;  /* 0x0000000108d07547 */ /* 0x000fea000b800000 */
[----:B------:R-:W2:Y:S01]  /*1130*/  LDCU UR20, c[0x0][0xb0c] ;  /* 0x00016180ff1477ac */ /* 0x000ea20008000800 */
[----:B------:R-:W3:Y:S01]  /*1140*/  LDCU.128 UR12, c[0x0][0xb10] ;  /* 0x00016200ff0c77ac */ /* 0x000ee20008000c00 */
[----:B------:R-:W4:Y:S01]  /*1150*/  LDCU UR6, c[0x0][0x370] ;  /* 0x00006e00ff0677ac */ /* 0x000f220008000800 */
[----:B------:R-:W1:Y:S01]  /*1160*/  LDCU UR7, c[0x0][0x374] ;  /* 0x00006e80ff0777ac */ /* 0x000e620008000800 */
[----:B------:R-:W1:Y:S01]  /*1170*/  LDCU UR21, c[0x0][0xb20] ;  /* 0x00016400ff1577ac */ /* 0x000e620008000800 */
[----:B--2---:R-:W-:Y:S02]  /*1180*/  UISETP.NE.AND UP0, UPT, UR20, 0x1, UPT ;  /* 0x000000011400788c */ /* 0x004fe4000bf05270 */
[----:B---3--:R-:W-:Y:S01]  /*1190*/  UIMAD.WIDE.U32 UR4, UR24, UR12, URZ ;  /* 0x0000000c180472a5 */ /* 0x008fe2000f8e00ff */
[----:B------:R-:W2:Y:S01]  /*11a0*/  LDCU.64 UR8, c[0x0][0xb28] ;  /* 0x00016500ff0877ac */ /* 0x000ea20008000a00 */
[----:B----4-:R-:W-:Y:S02]  /*11b0*/  UIMAD.WIDE.U32 UR10, UR6, UR12, URZ ;  /* 0x0000000c060a72a5 */ /* 0x010fe4000f8e00ff */
[----:B------:R-:W-:-:S02]  /*11c0*/  USHF.R.U32.HI UR5, URZ, UR13, UR5 ;  /* 0x0000000dff057299 */ /* 0x000fc40008011605 */
[----:B------:R-:W-:Y:S02]  /*11d0*/  UISETP.NE.AND UP2, UPT, UR19, 0x1, UPT ;  /* 0x000000011300788c */ /* 0x000fe4000bf45270 */
[----:B------:R-:W-:Y:S01]  /*11e0*/  USEL UR5, UR24, UR5, !UP0 ;  /* 0x0000000518057287 */ /* 0x000fe2000c000000 */
[----:B------:R-:W-:Y:S01]  /*11f0*/  UMOV UR10, UR11 ;  /* 0x0000000b000a7c82 */ /* 0x000fe20008000000 */
[----:B------:R-:W-:Y:S02]  /*1200*/  UIMAD.WIDE.U32 UR16, UR28, UR15, URZ ;  /* 0x0000000f1c1072a5 */ /* 0x000fe4000f8e00ff */
[----:B------:R-:W-:Y:S02]  /*1210*/  @UP0 USHF.R.U32.HI UR6, URZ, UR13, UR10 ;  /* 0x0000000dff060299 */ /* 0x000fe4000801160a */
[----:B------:R-:W-:Y:S02]  /*1220*/  UISETP.NE.AND UP0, UPT, UR14, 0x1, UPT ;  /* 0x000000010e00788c */ /* 0x000fe4000bf05270 */
[----:B-1----:R-:W-:-:S02]  /*1230*/  UIMAD.WIDE.U32 UR10, UR7, UR15, URZ ;  /* 0x0000000f070a72a5 */ /* 0x002fc4000f8e00ff */
[----:B--2---:R-:W-:Y:S01]  /*1240*/  UIMAD.WIDE.U32 UR12, UR6, UR8, URZ ;  /* 0x00000008060c72a5 */ /* 0x004fe2000f8e00ff */
[----:B------:R-:W-:Y:S02]  /*1250*/  UMOV UR4, UR17 ;  /* 0x0000001100047c82 */ /* 0x000fe40008000000 */
[----:B------:R-:W-:Y:S02]  /*1260*/  USHF.R.U32.HI UR4, URZ, UR21, UR4 ;  /* 0x00000015ff047299 */ /* 0x000fe40008011604 */
[----:B------:R-:W-:Y:S02]  /*1270*/  UMOV UR10, UR11 ;  /* 0x0000000b000a7c82 */ /* 0x000fe40008000000 */
[----:B------:R-:W-:Y:S01]  /*1280*/  UMOV UR12, UR13 ;  /* 0x0000000d000c7c82 */ /* 0x000fe20008000000 */
[----:B------:R-:W-:Y:S02]  /*1290*/  @UP0 USHF.R.U32.HI UR7, URZ, UR21, UR10 ;  /* 0x00000015ff070299 */ /* 0x000fe4000801160a */
[----:B------:R-:W-:-:S02]  /*12a0*/  USEL UR4, UR28, UR4, !UP0 ;  /* 0x000000041c047287 */ /* 0x000fc4000c000000 */
[----:B------:R-:W-:Y:S02]  /*12b0*/  UIMAD.WIDE.U32 UR10, UR7, UR8, URZ ;  /* 0x00000008070a72a5 */ /* 0x000fe4000f8e00ff */
[----:B------:R-:W-:Y:S02]  /*12c0*/  @UP2 USHF.R.U32.HI UR6, URZ, UR9, UR12 ;  /* 0x00000009ff062299 */ /* 0x000fe4000801160c */
[----:B------:R-:W-:-:S03]  /*12d0*/  UIMAD.WIDE.U32 UR12, UR4, UR8, URZ ;  /* 0x00000008040c72a5 */ /* 0x000fc6000f8e00ff */
[----:B------:R-:W-:Y:S02]  /*12e0*/  UMOV UR10, UR11 ;  /* 0x0000000b000a7c82 */ /* 0x000fe40008000000 */
[----:B------:R-:W-:Y:S02]  /*12f0*/  @UP2 USHF.R.U32.HI UR7, URZ, UR9, UR10 ;  /* 0x00000009ff072299 */ /* 0x000fe4000801160a */
[----:B------:R-:W-:Y:S02]  /*1300*/  UIMAD UR10, UR6, UR19, URZ ;  /* 0x00000013060a72a4 */ /* 0x000fe4000f8e02ff */
[----:B------:R-:W-:-:S04]  /*1310*/  UIMAD UR7, UR7, UR19, URZ ;  /* 0x00000013070772a4 */ /* 0x000fc8000f8e02ff */
[----:B------:R-:W-:-:S03]  /*1320*/  UISETP.GE.AND UP0, UPT, UR4, UR7, UPT ;  /* 0x000000070400728c */ /* 0x000fc6000bf06270 */
[----:B------:R-:W-:Y:S01]  /*1330*/  UMOV UR7, UR13 ;  /* 0x0000000d00077c82 */ /* 0x000fe20008000000 */
[----:B------:R-:W-:Y:S02]  /*1340*/  UISETP.GE.OR UP0, UPT, UR5, UR10, UP0 ;  /* 0x0000000a0500728c */ /* 0x000fe40008706670 */
[----:B------:R-:W-:Y:S02]  /*1350*/  UIMAD.WIDE.U32 UR10, UR5, UR8, URZ ;  /* 0x00000008050a72a5 */ /* 0x000fe4000f8e00ff */
[----:B------:R-:W-:Y:S02]  /*1360*/  USHF.R.U32.HI UR7, URZ, UR9, UR7 ;  /* 0x00000009ff077299 */ /* 0x000fe40008011607 */
[----:B------:R-:W-:Y:S02]  /*1370*/  UIADD3 UR10, UPT, UPT, -UR4, URZ, URZ ;  /* 0x000000ff040a7290 */ /* 0x000fe4000fffe1ff */
[----:B------:R-:W-:Y:S02]  /*1380*/  USEL UR7, UR4, UR7, !UP2 ;  /* 0x0000000704077287 */ /* 0x000fe4000d000000 */
[----:B------:R-:W-:Y:S01]  /*1390*/  UIMAD UR10, UR14, UR10, UR28 ;  /* 0x0000000a0e0a72a4 */ /* 0x000fe2000f8e021c */
[----:B------:R-:W-:Y:S01]  /*13a0*/  @!UP0 UMOV UR8, UR11 ;  /* 0x0000000b00088c82 */ /* 0x000fe20008000000 */
[----:B------:R-:W-:-:S02]  /*13b0*/  UIADD3 UR11, UPT, UPT, -UR5, URZ, URZ ;  /* 0x000000ff050b7290 */ /* 0x000fc4000fffe1ff */
[----:B------:R-:W-:Y:S02]  /*13c0*/  @!UP0 USHF.R.U32.HI UR8, URZ, UR9, UR8 ;  /* 0x00000009ff088299 */ /* 0x000fe40008011608 */
[----:B------:R-:W-:Y:S02]  /*13d0*/  UIADD3 UR9, UPT, UPT, -UR7, URZ, URZ ;  /* 0x000000ff07097290 */ /* 0x000fe4000fffe1ff */
[----:B------:R-:W-:Y:S02]  /*13e0*/  @!UP0 USEL UR8, UR5, UR8, !UP2 ;  /* 0x0000000805088287 */ /* 0x000fe4000d000000 */
[----:B------:R-:W-:Y:S02]  /*13f0*/  UIMAD UR9, UR19, UR9, UR4 ;  /* 0x00000009130972a4 */ /* 0x000fe4000f8e0204 */
[----:B------:R-:W-:Y:S02]  /*1400*/  @!UP0 UIADD3 UR7, UPT, UPT, UR7, -UR8, URZ ;  /* 0x8000000807078290 */ /* 0x000fe4000fffe0ff */
[----:B------:R-:W-:-:S02]  /*1410*/  @!UP0 UIMAD UR6, UR9, UR6, UR8 ;  /* 0x00000006090682a4 */ /* 0x000fc4000f8e0208 */
[----:B------:R-:W-:Y:S02]  /*1420*/  @!UP0 UIMAD UR4, UR7, UR19, UR5 ;  /* 0x00000013070482a4 */ /* 0x000fe4000f8e0205 */
[----:B------:R-:W-:Y:S02]  /*1430*/  UIMAD UR24, UR20, UR11, UR24 ;  /* 0x0000000b141872a4 */ /* 0x000fe4000f8e0218 */
[----:B------:R-:W-:Y:S01]  /*1440*/  UIMAD UR28, UR4, UR14, UR10 ;  /* 0x0000000e041c72a4 */ /* 0x000fe2000f8e020a */
[----:B------:R-:W-:Y:S02]  /*1450*/  @!UP0 UMOV UR5, UR6 ;  /* 0x0000000600058c82 */ /* 0x000fe40008000000 */
[----:B------:R-:W-:-:S12]  /*1460*/  UIMAD UR24, UR5, UR20, UR24 ;  /* 0x00000014051872a4 */ /* 0x000fd8000f8e0218 */
.L_x_18:
[----:B------:R-:W-:-:S09]  /*1470*/  UISETP.NE.AND UP0, UPT, UR22, 0x1, UPT ;  /* 0x000000011600788c */ /* 0x000fd2000bf05270 */
[----:B------:R-:W-:Y:S05]  /*1480*/  BRA.U UP0, `(.L_x_19) ;  /* 0x0000000100407547 */ /* 0x000fea000b800000 */
[----:B------:R-:W2:Y:S01]  /*1490*/  LDCU.128 UR8, c[0x0][0xb10] ;  /* 0x00016200ff0877ac */ /* 0x000ea20008000c00 */
[----:B------:R-:W3:Y:S01]  /*14a0*/  LDCU UR12, c[0x0][0xb0c] ;  /* 0x00016180ff0c77ac */ /* 0x000ee20008000800 */
[----:B------:R-:W4:Y:S01]  /*14b0*/  LDCU UR13, c[0x0][0xb20] ;  /* 0x00016400ff0d77ac */ /* 0x000f220008000800 */
[----:B--2---:R-:W-:Y:S02]  /*14c0*/  UIMAD.WIDE.U32 UR4, UR24, UR8, URZ ;  /* 0x00000008180472a5 */ /* 0x004fe4000f8e00ff */
[----:B------:R-:W-:Y:S02]  /*14d0*/  UIMAD.WIDE.U32 UR6, UR28, UR11, URZ ;  /* 0x0000000b1c0672a5 */ /* 0x000fe4000f8e00ff */
[----:B---3--:R-:W-:Y:S02]  /*14e0*/  UISETP.NE.AND UP0, UPT, UR12, 0x1, UPT ;  /* 0x000000010c00788c */ /* 0x008fe4000bf05270 */
[----:B------:R-:W-:-:S03]  /*14f0*/  USHF.R.U32.HI UR5, URZ, UR9, UR5 ;  /* 0x00000009ff057299 */ /* 0x000fc60008011605 */
[----:B------:R-:W-:Y:S01]  /*1500*/  UMOV UR4, UR7 ;  /* 0x0000000700047c82 */ /* 0x000fe20008000000 */
[----:B------:R-:W-:Y:S02]  /*1510*/  USEL UR5, UR24, UR5, !UP0 ;  /* 0x0000000518057287 */ /* 0x000fe4000c000000 */
[----:B------:R-:W-:Y:S02]  /*1520*/  UISETP.NE.AND UP0, UPT, UR10, 0x1, UPT ;  /* 0x000000010a00788c */ /* 0x000fe4000bf05270 */
[----:B----4-:R-:W-:-:S04]  /*1530*/  USHF.R.U32.HI UR4, URZ, UR13, UR4 ;  /* 0x0000000dff047299 */ /* 0x010fc80008011604 */
[----:B------:R-:W-:-:S04]  /*1540*/  USEL UR4, UR28, UR4, !UP0 ;  /* 0x000000041c047287 */ /* 0x000fc8000c000000 */
[----:B------:R-:W-:Y:S02]  /*1550*/  UIADD3 UR6, UPT, UPT, UR5, -UR4, URZ ;  /* 0x8000000405067290 */ /* 0x000fe4000fffe0ff */
[----:B------:R-:W-:Y:S02]  /*1560*/  UIADD3 UR4, UPT, UPT, -UR5, UR4, URZ ;  /* 0x0000000405047290 */ /* 0x000fe4000fffe1ff */
[----:B------:R-:W-:Y:S02]  /*1570*/  UIMAD UR28, UR6, UR10, UR28 ;  /* 0x0000000a061c72a4 */ /* 0x000fe4000f8e021c */
[----:B------:R-:W-:-:S12]  /*1580*/  UIMAD UR24, UR4, UR12, UR24 ;  /* 0x0000000c041872a4 */ /* 0x000fd8000f8e0218 */
.L_x_19:
[----:B------:R-:W-:Y:S01]  /*1590*/  UISETP.NE.AND UP0, UPT, UR18, 0x2, UPT ;  /* 0x000000021200788c */ /* 0x000fe2000bf05270 */
[----:B------:R-:W-:Y:S09]  /*15a0*/  BRA.U !UP5, `(.L_x_20) ;  /* 0x000000010d0c7547 */ /* 0x000ff2000b800000 */
[----:B------:R-:W-:Y:S01]  /*15b0*/  UCGABAR_WAIT ;  /* 0x0000000000007dc7 */ /* 0x000fe20008000000 */
[----:B------:R-:W-:Y:S01]  /*15c0*/  CCTL.IVALL ;  /* 0x00000000ff00798f */ /* 0x000fe20002000000 */
[----:B------:R-:W-:Y:S05]  /*15d0*/  BRA `(.L_x_21) ;  /* 0x0000000000047947 */ /* 0x000fea0003800000 */
.L_x_20:
[----:B------:R-:W-:Y:S06]  /*15e0*/  BAR.SYNC.DEFER_BLOCKING 0x0 ;  /* 0x0000000000007b1d */ /* 0x000fec0000010000 */
.L_x_21:
[----:B------:R-:W-:Y:S05]  /*15f0*/  BRA.U UP0, `(.L_x_22) ;  /* 0x0000001500247547 */ /* 0x000fea000b800000 */
[----:B------:R-:W2:Y:S01]  /*1600*/  LDCU UR6, c[0x0][0x38c] ;  /* 0x00007180ff0677ac */ /* 0x000ea20008000800 */
[----:B------:R-:W-:Y:S01]  /*1610*/  PLOP3.LUT P1, PT, PT, PT, UP3, 0x80, 0x8 ;  /* 0x000000000008781c */ /* 0x000fe20003f2f038 */
[----:B------:R-:W-:Y:S01]  /*1620*/  IMAD.MOV.U32 R12, RZ, RZ, 0x1 ;  /* 0x00000001ff0c7424 */ /* 0x000fe200078e00ff */
[----:B------:R-:W-:Y:S01]  /*1630*/  ISETP.EQ.OR P2, PT, R0, RZ, P3 ;  /* 0x000000ff0000720c */ /* 0x000fe20001f42670 */
[----:B------:R-:W-:Y:S01]  /*1640*/  UISETP.NE.AND UP1, UPT, UR18, URZ, UPT ;  /* 0x000000ff1200728c */ /* 0x000fe2000bf25270 */
[----:B------:R-:W-:Y:S01]  /*1650*/  PLOP3.LUT P1, PT, P1, PT, PT, 0x8, 0x80 ;  /* 0x000000000080781c */ /* 0x000fe20000f2e170 */
[----:B------:R-:W-:Y:S01]  /*1660*/  USEL UR29, URZ, 0x1, UP6 ;  /* 0x00000001ff1d7887 */ /* 0x000fe2000b000000 */
[----:B------:R-:W-:Y:S01]  /*1670*/  CS2R R10, SRZ ;  /* 0x00000000000a7805 */ /* 0x000fe2000001ff00 */
[----:B------:R-:W-:Y:S01]  /*1680*/  IMAD.MOV.U32 R9, RZ, RZ, RZ ;  /* 0x000000ffff097224 */ /* 0x000fe200078e00ff */
[----:B------:R-:W3:Y:S01]  /*1690*/  LDCU UR44, c[0x0][0x370] ;  /* 0x00006e00ff2c77ac */ /* 0x000ee20008000800 */
[----:B------:R-:W-:Y:S01]  /*16a0*/  IMAD.MOV.U32 R8, RZ, RZ, 0x1 ;  /* 0x00000001ff087424 */ /* 0x000fe200078e00ff */
[----:B------:R-:W4:Y:S01]  /*16b0*/  LDCU.64 UR38, c[0x0][0x348] ;  /* 0x00006900ff2677ac */ /* 0x000f220008000a00 */
[----:B------:R-:W-:-:S02]  /*16c0*/  USHF.R.U32.HI UR49, URZ, 0x5, UR23 ;  /* 0x00000005ff317899 */ /* 0x000fc40008011617 */
[----:B--2---:R-:W-:Y:S02]  /*16d0*/  UIADD3 UR5, UPT, UPT, UR6, 0x3f, URZ ;  /* 0x0000003f06057890 */ /* 0x004fe4000fffe0ff */
[----:B------:R-:W-:Y:S02]  /*16e0*/  UIADD3 UR50, UPT, UPT, UR6, 0x7e, URZ ;  /* 0x0000007e06327890 */ /* 0x000fe4000fffe0ff */
[----:B------:R-:W-:Y:S01]  /*16f0*/  USHF.R.S32.HI UR4, URZ, 0x1f, UR5 ;  /* 0x0000001fff047899 */ /* 0x000fe20008011405 */
[----:B------:R-:W2:Y:S03]  /*1700*/  LDCU UR43, c[0x0][0x374] ;  /* 0x00006e80ff2b77ac */ /* 0x000ea60008000800 */
[----:B------:R-:W-:Y:S02]  /*1710*/  ULEA.HI UR4, UR4, UR5, URZ, 0x6 ;  /* 0x0000000504047291 */ /* 0x000fe4000f8f30ff */
[----:B------:R-:W-:-:S02]  /*1720*/  USEL UR29, UR29, 0x2, UP1 ;  /* 0x000000021d1d7887 */ /* 0x000fc40008800000 */
[----:B------:R-:W-:Y:S02]  /*1730*/  USHF.R.S32.HI UR46, URZ, 0x6, UR4 ;  /* 0x00000006ff2e7899 */ /* 0x000fe40008011404 */
[----:B------:R-:W-:Y:S02]  /*1740*/  UIADD3 UR4, UPT, UPT, UR6, -0x1, URZ ;  /* 0xffffffff06047890 */ /* 0x000fe4000fffe0ff */
[----:B------:R-:W-:Y:S02]  /*1750*/  UISETP.LT.U32.AND UP0, UPT, UR46, 0x4, UPT ;  /* 0x000000042e00788c */ /* 0x000fe4000bf01070 */
[----:B------:R-:W-:Y:S02]  /*1760*/  UISETP.GE.U32.AND UP2, UPT, UR4, -0x7f, UPT ;  /* 0xffffff810400788c */ /* 0x000fe4000bf46070 */
[----:B------:R-:W-:Y:S01]  /*1770*/  USEL UR45, UR46, 0x4, UP0 ;  /* 0x000000042e2d7887 */ /* 0x000fe20008000000 */
[----:B------:R-:W-:-:S03]  /*1780*/  UMOV UR21, URZ ;  /* 0x000000ff00157c82 */ /* 0x000fc60008000000 */
[----:B------:R-:W-:Y:S02]  /*1790*/  UIADD3 UR22, UPT, UPT, UR45, -0x1, URZ ;  /* 0xffffffff2d167890 */ /* 0x000fe4000fffe0ff */
[----:B------:R-:W-:-:S03]  /*17a0*/  UIADD3 UR48, UPT, UPT, UR46, -UR45, URZ ;  /* 0x8000002d2e307290 */ /* 0x000fc6000fffe0ff */
[----:B------:R-:W-:-:S04]  /*17b0*/  @UP2 UIADD3 UR22, UPT, UPT, UR45, URZ, URZ ;  /* 0x000000ff2d162290 */ /* 0x000fc8000fffe0ff */
[----:B--234-:R-:W-:-:S12]  /*17c0*/  UIADD3 UR22, UPT, UPT, UR22, 0x1, URZ ;  /* 0x0000000116167890 */ /* 0x01cfd8000fffe0ff */
.L_x_42:
[----:B------:R-:W-:Y:S01]  /*17d0*/  UISETP.NE.AND UP0, UPT, UR47, URZ, UPT ;  /* 0x000000ff2f00728c */ /* 0x000fe2000bf05270 */
[----:B------:R-:W2:Y:S08]  /*17e0*/  S2UR UR47, SR_CgaCtaId ;  /* 0x00000000002f79c3 */ /* 0x000eb00000008800 */
[----:B------:R-:W-:Y:S05]  /*17f0*/  BRA.U UP0, `(.L_x_23) ;  /* 0x0000000100347547 */ /* 0x000fea000b800000 */
[----:B------:R-:W3:Y:S01]  /*1800*/  S2R R0, SR_CgaCtaId ;  /* 0x0000000000007919 */ /* 0x000ee20000008800 */
[----:B------:R-:W-:-:S04]  /*1810*/  MOV R2, 0x400 ;  /* 0x0000040000027802 */ /* 0x000fc80000000f00 */
[----:B---3--:R-:W-:Y:S02]  /*1820*/  LEA R0, R0, R2, 0x18 ;  /* 0x0000000200007211 */ /* 0x008fe400078ec0ff */
[----:B------:R-:W-:-:S03]  /*1830*/  SHF.L.U32 R2, R8, 0x1f, RZ ;  /* 0x0000001f08027819 */ /* 0x000fc600000006ff */
[----:B------:R-:W-:-:S04]  /*1840*/  IMAD R0, R9, 0x8, R0 ;  /* 0x0000000809007824 */ /* 0x000fc800078e0200 */
[----:B------:R-:W3:Y:S02]  /*1850*/  SYNCS.PHASECHK.TRANS64.TRYWAIT P0, [R0+URZ+0x100], R2 ;  /* 0x00010002000075a7 */ /* 0x000ee400080011ff */
[----:B---3--:R-:W-:Y:S05]  /*1860*/  @!P0 BRA `(.L_x_24) ;  /* 0x0000007400408947 */ /* 0x008fea0003800000 */
.L_x_138:
[----:B------:R-:W-:Y:S01]  /*1870*/  VIADD R9, R9, 0x1 ;  /* 0x0000000109097836 */ /* 0x000fe20000000000 */
[----:B------:R3:W-:Y:S04]  /*1880*/  SYNCS.ARRIVE.TRANS64.A1T0 RZ, [R0+URZ+0xf0], RZ ;  /* 0x0000f0ff00ff79a7 */ /* 0x0007e800081000ff */
[----:B------:R-:W-:-:S04]  /*1890*/  ISETP.NE.AND P0, PT, R9, 0x2, PT ;  /* 0x000000020900780c */ /* 0x000fc80003f05270 */
[----:B------:R-:W-:Y:S02]  /*18a0*/  SEL R9, R9, RZ, P0 ;  /* 0x000000ff09097207 */ /* 0x000fe40000000000 */
[----:B---3--:R-:W-:-:S04]  /*18b0*/  SEL R0, RZ, 0x1, P0 ;  /* 0x00000001ff007807 */ /* 0x008fc80000000000 */
[----:B------:R-:W-:-:S07]  /*18c0*/  LOP3.LUT R8, R8, R0, RZ, 0x3c, !PT ;  /* 0x0000000008087212 */ /* 0x000fce00078e3cff */
.L_x_23:
[----:B------:R-:W-:Y:S01]  /*18d0*/  UMOV UR13, 0x400 ;  /* 0x00000400000d7882 */ /* 0x000fe20000000000 */
[----:B------:R-:W-:Y:S01]  /*18e0*/  SHF.L.U32 R0, R12, 0x1f, RZ ;  /* 0x0000001f0c007819 */ /* 0x000fe200000006ff */
[----:B--2---:R-:W-:Y:S02]  /*18f0*/  ULEA UR13, UR47, UR13, 0x18 ;  /* 0x0000000d2f0d7291 */ /* 0x004fe4000f8ec0ff */
[----:B------:R-:W-:Y:S02]  /*1900*/  UISETP.GE.U32.AND UP0, UPT, UR50, 0x7f, UPT ;  /* 0x0000007f3200788c */ /* 0x000fe4000bf06070 */
[----:B------:R-:W-:Y:S02]  /*1910*/  ULEA UR4, UR21, UR13, 0x3 ;  /* 0x0000000d15047291 */ /* 0x000fe4000f8e18ff */
[----:B------:R-:W-:Y:S02]  /*1920*/  USHF.L.U32 UR35, UR24, 0x6, URZ ;  /* 0x0000000618237899 */ /* 0x000fe400080006ff */
[----:B------:R-:W-:Y:S01]  /*1930*/  ULEA UR19, UR28, UR49, 0x7 ;  /* 0x000000311c137291 */ /* 0x000fe2000f8e38ff */
[----:B------:R-:W-:-:S04]  /*1940*/  UMOV UR14, URZ ;  /* 0x000000ff000e7c82 */ /* 0x000fc80008000000 */
[----:B------:R2:W3:Y:S01]  /*1950*/  SYNCS.PHASECHK.TRANS64.TRYWAIT P0, [UR4+0x20], R0 ;  /* 0x00002000ff0075a7 */ /* 0x0004e20008001104 */
[----:B------:R-:W-:Y:S06]  /*1960*/  BRA.U !UP0, `(.L_x_25) ;  /* 0x0000000108f07547 */ /* 0x000fec000b800000 */
[----:B------:R-:W-:Y:S01]  /*1970*/  UMOV UR15, URZ ;  /* 0x000000ff000f7c82 */ /* 0x000fe20008000000 */
[----:B------:R-:W-:-:S05]  /*1980*/  UMOV UR4, UR21 ;  /* 0x0000001500047c82 */ /* 0x000fca0008000000 */
.L_x_31:
[----:B------:R-:W-:Y:S01]  /*1990*/  ULEA UR33, UR4, UR13, 0x3 ;  /* 0x0000000d04217291 */ /* 0x000fe2000f8e18ff */
[----:B---3--:R-:W-:Y:S01]  /*19a0*/  @!P3 MOV R2, 0xc000 ;  /* 0x0000c0000002b802 */ /* 0x008fe20000000f00 */
[----:B-1-3--:R-:W-:Y:S10]  /*19b0*/  @P0 BRA `(.L_x_26) ;  /* 0x00000000000c0947 */ /* 0x00aff40003800000 */
[----:B------:R-:W-:-:S04]  /*19c0*/  SHF.L.U32 R3, R12, 0x1f, RZ ;  /* 0x0000001f0c037819 */ /* 0x000fc800000006ff */
[----:B------:R-:W3:Y:S02]  /*19d0*/  SYNCS.PHASECHK.TRANS64.TRYWAIT P0, [UR33+0x20], R3 ;  /* 0x00002003ff0075a7 */ /* 0x000ee40008001121 */
[----:B---3--:R-:W-:Y:S05]  /*19e0*/  @!P0 BRA `(.L_x_27) ;  /* 0x0000007000f48947 */ /* 0x008fea0003800000 */
.L_x_26:
[----:B------:R3:W-:Y:S01]  /*19f0*/  @!P3 SYNCS.ARRIVE.TRANS64 RZ, [UR33], R2 ;  /* 0x00000002ffffb9a7 */ /* 0x0007e20008000021 */
[----:B------:R-:W-:-:S04]  /*1a00*/  ULOP3.LUT UR5, UR29, 0x2, URZ, 0xfc, !UPT ;  /* 0x000000021d057892 */ /* 0x000fc8000f8efcff */
[----:B------:R-:W-:-:S09]  /*1a10*/  UISETP.NE.AND UP0, UPT, UR5, 0x2, UPT ;  /* 0x000000020500788c */ /* 0x000fd2000bf05270 */
[----:B------:R-:W-:Y:S05]  /*1a20*/  BRA.U UP0, `(.L_x_28) ;  /* 0x0000000100047547 */ /* 0x000fea000b800000 */
[----:B-1----:R-:W-:Y:S05]  /*1a30*/  BPT.TRAP 0x1 ;  /* 0x000000040000795c */ /* 0x002fea0000300000 */
.L_x_28:
[----:B------:R-:W-:Y:S04]  /*1a40*/  BSSY.RECONVERGENT B0, `(.L_x_29) ;  /* 0x0000003000007945 */ /* 0x000fe80003800200 */
[----:B------:R-:W-:Y:S05]  /*1a50*/  @P2 BRA `(.L_x_30) ;  /* 0x0000000000042947 */ /* 0x000fea0003800000 */
[----:B-1----:R-:W-:Y:S05]  /*1a60*/  BPT.TRAP 0x1 ;  /* 0x000000040000795c */ /* 0x002fea0000300000 */
.L_x_30:
[----:B-1----:R-:W-:Y:S05]  /*1a70*/  BSYNC.RECONVERGENT B0 ;  /* 0x0000000000007941 */ /* 0x002fea0003800200 */
.L_x_29:
[----:B------:R-:W-:Y:S02]  /*1a80*/  UIADD3 UR5, UPT, UPT, UR4, 0x1, URZ ;  /* 0x0000000104057890 */ /* 0x000fe4000fffe0ff */
[----:B------:R-:W-:Y:S02]  /*1a90*/  ULEA UR24, UR4, UR13, 0xe ;  /* 0x0000000d04187291 */ /* 0x000fe4000f8e70ff */
[----:B------:R-:W-:Y:S02]  /*1aa0*/  UISETP.NE.AND UP0, UPT, UR5, 0x4, UPT ;  /* 0x000000040500788c */ /* 0x000fe4000bf05270 */
[----:B------:R-:W-:Y:S02]  /*1ab0*/  ULEA UR8, UR4, UR23, 0xd ;  /* 0x0000001704087291 */ /* 0x000fe4000f8e68ff */
[----:B------:R-:W-:Y:S02]  /*1ac0*/  USEL UR6, URZ, 0x1, UP0 ;  /* 0x00000001ff067887 */ /* 0x000fe40008000000 */
[----:B------:R-:W-:-:S02]  /*1ad0*/  USEL UR21, UR5, URZ, UP0 ;  /* 0x000000ff05157287 */ /* 0x000fc40008000000 */
[----:B------:R-:W-:Y:S02]  /*1ae0*/  UIADD3 UR4, UP0, UPT, UR38, 0x180, URZ ;  /* 0x0000018026047890 */ /* 0x000fe4000ff1e0ff */
[----:B------:R-:W-:Y:S01]  /*1af0*/  ULEA UR5, UR21, UR13, 0x3 ;  /* 0x0000000d15057291 */ /* 0x000fe2000f8e18ff */
[----:B------:R-:W-:Y:S01]  /*1b00*/  LOP3.LUT R12, R12, UR6, RZ, 0x3c, !PT ;  /* 0x000000060c0c7c12 */ /* 0x000fe2000f8e3cff */
[----:B------:R-:W-:Y:S02]  /*1b10*/  USHF.L.U32 UR34, UR15, 0x6, URZ ;  /* 0x000000060f227899 */ /* 0x000fe400080006ff */
[----:B------:R-:W-:Y:S01]  /*1b20*/  UIADD3 UR15, UPT, UPT, UR15, 0x1, URZ ;  /* 0x000000010f0f7890 */ /* 0x000fe2000fffe0ff */
[----:B--2---:R-:W-:Y:S01]  /*1b30*/  SHF.L.U32 R0, R12, 0x1f, RZ ;  /* 0x0000001f0c007819 */ /* 0x004fe200000006ff */
[----:B------:R-:W-:Y:S02]  /*1b40*/  UIADD3 UR6, UP1, UPT, UR38, 0x80, URZ ;  /* 0x0000008026067890 */ /* 0x000fe4000ff3e0ff */
[----:B------:R-:W-:Y:S01]  /*1b50*/  ULEA UR8, UR8, UR13, 0x2 ;  /* 0x0000000d08087291 */ /* 0x000fe2000f8e10ff */
[----:B------:R4:W1:Y:S01]  /*1b60*/  SYNCS.PHASECHK.TRANS64.TRYWAIT P0, [UR5+0x20], R0 ;  /* 0x00002000ff0075a7 */ /* 0x0008620008001105 */
[----:B------:R-:W-:-:S02]  /*1b70*/  UIADD3.X UR5, UPT, UPT, URZ, UR39, URZ, UP0, !UPT ;  /* 0x00000027ff057290 */ /* 0x000fc400087fe4ff */
[----:B------:R-:W-:Y:S02]  /*1b80*/  UISETP.NE.AND UP0, UPT, UR15, UR22, UPT ;  /* 0x000000160f00728c */ /* 0x000fe4000bf05270 */
[----:B------:R-:W-:Y:S02]  /*1b90*/  UIADD3.X UR7, UPT, UPT, URZ, UR39, URZ, UP1, !UPT ;  /* 0x00000027ff077290 */ /* 0x000fe40008ffe4ff */
[----:B------:R-:W-:Y:S02]  /*1ba0*/  UIADD3 UR32, UPT, UPT, UR24, 0x8800, URZ ;  /* 0x0000880018207890 */ /* 0x000fe4000fffe0ff */
[----:B------:R-:W-:Y:S02]  /*1bb0*/  UIADD3 UR26, UPT, UPT, UR34, 0x20, URZ ;  /* 0x00000020221a7890 */ /* 0x000fe4000fffe0ff */
[----:B------:R-:W-:Y:S02]  /*1bc0*/  UIADD3 UR24, UPT, UPT, UR24, 0xa800, URZ ;  /* 0x0000a80018187890 */ /* 0x000fe4000fffe0ff */
[----:B------:R-:W-:-:S02]  /*1bd0*/  UIADD3 UR16, UPT, UPT, UR8, 0x18800, URZ ;  /* 0x0001880008107890 */ /* 0x000fc4000fffe0ff */
[----:B------:R-:W-:Y:S01]  /*1be0*/  UIADD3 UR8, UPT, UPT, UR8, 0x1c800, URZ ;  /* 0x0001c80008087890 */ /* 0x000fe2000fffe0ff */
[----:B------:R-:W-:Y:S01]  /*1bf0*/  UMOV UR30, 0x0 ;  /* 0x00000000001e7882 */ /* 0x000fe20000000000 */
[----:B------:R-:W-:Y:S01]  /*1c00*/  UMOV UR31, 0x10000000 ;  /* 0x10000000001f7882 */ /* 0x000fe20000000000 */
[----:B------:R-:W-:Y:S01]  /*1c10*/  UMOV UR25, UR33 ;  /* 0x0000002100197c82 */ /* 0x000fe20008000000 */
[----:B------:R-:W-:Y:S01]  /*1c20*/  UMOV UR27, UR35 ;  /* 0x00000023001b7c82 */ /* 0x000fe20008000000 */
[----:B------:R-:W-:Y:S01]  /*1c30*/  UMOV UR28, UR36 ;  /* 0x00000024001c7c82 */ /* 0x000fe20008000000 */
[----:B------:R-:W-:Y:S01]  /*1c40*/  UMOV UR14, 0x30000 ;  /* 0x00030000000e7882 */ /* 0x000fe20000000000 */
[----:B------:R-:W-:Y:S01]  /*1c50*/  UMOV UR17, UR33 ;  /* 0x0000002100117c82 */ /* 0x000fe20008000000 */
[----:B------:R-:W-:Y:S01]  /*1c60*/  UMOV UR20, UR36 ;  /* 0x0000002400147c82 */ /* 0x000fe20008000000 */
[----:B------:R-:W-:Y:S01]  /*1c70*/  UMOV UR18, UR34 ;  /* 0x0000002200127c82 */ /* 0x000fe20008000000 */
[----:B------:R-:W-:Y:S01]  /*1c80*/  UTMALDG.3D [UR32], [UR6], desc[UR30] ;  /* 0x00001e20060075b4 */ /* 0x000fe20008011000 */
[----:B------:R-:W-:Y:S01]  /*1c90*/  UMOV UR11, UR19 ;  /* 0x00000013000b7c82 */ /* 0x000fe20008000000 */
[----:B------:R-:W-:Y:S01]  /*1ca0*/  UMOV UR12, UR36 ;  /* 0x00000024000c7c82 */ /* 0x000fe20008000000 */
[----:B------:R-:W-:Y:S01]  /*1cb0*/  UMOV UR9, UR33 ;  /* 0x0000002100097c82 */ /* 0x000fe20008000000 */
[----:B------:R-:W-:Y:S01]  /*1cc0*/  UMOV UR10, UR26 ;  /* 0x0000001a000a7c82 */ /* 0x000fe20008000000 */
[----:B------:R-:W-:Y:S01]  /*1cd0*/  UTMALDG.3D [UR24], [UR6], desc[UR30] ;  /* 0x00001e18060075b4 */ /* 0x000fe20008011000 */
[----:B------:R-:W-:Y:S01]  /*1ce0*/  UTMALDG.3D.MULTICAST [UR16], [UR4], UR14, desc[UR30] ;  /* 0x00001e10040073b4 */ /* 0x000fe2000801180e */
[----:B------:R2:W-:Y:S02]  /*1cf0*/  UTMALDG.3D.MULTICAST [UR8], [UR4], UR14, desc[UR30] ;  /* 0x00001e08040073b4 */ /* 0x0005e4000801180e */
[----:B--2---:R-:W-:Y:S01]  /*1d00*/  UMOV UR14, UR22 ;  /* 0x00000016000e7c82 */ /* 0x004fe20008000000 */
[----:B------:R-:W-:Y:S01]  /*1d10*/  UMOV UR4, UR21 ;  /* 0x0000001500047c82 */ /* 0x000fe20008000000 */
[----:B----4-:R-:W-:Y:S05]  /*1d20*/  BRA.U UP0, `(.L_x_31) ;  /* 0xfffffffd00187547 */ /* 0x010fea000b83ffff */
.L_x_25:
[----:B------:R-:W-:Y:S01]  /*1d30*/  ULEA UR4, UR21, UR13, 0x3 ;  /* 0x0000000d15047291 */ /* 0x000fe2000f8e18ff */
[----:B--2---:R-:W-:Y:S01]  /*1d40*/  SHF.L.U32 R0, R12, 0x1f, RZ ;  /* 0x0000001f0c007819 */ /* 0x004fe200000006ff */
[----:B------:R-:W-:Y:S01]  /*1d50*/  @!P1 SYNCS.ARRIVE.TRANS64.A1T0 RZ, [UR13+0x88], RZ ;  /* 0x000088ffffff99a7 */ /* 0x000fe2000810000d */
[----:B------:R-:W-:-:S06]  /*1d60*/  UISETP.GT.AND UP0, UPT, UR46, UR45, UPT ;  /* 0x0000002d2e00728c */ /* 0x000fcc000bf04270 */
[----:B-1-3--:R1:W2:Y:S03]  /*1d70*/  SYNCS.PHASECHK.TRANS64.TRYWAIT P0, [UR4+0x20], R0 ;  /* 0x00002000ff0075a7 */ /* 0x00a2a60008001104 */
[----:B------:R-:W-:Y:S05]  /*1d80*/  BRA.U !UP0, `(.L_x_32) ;  /* 0x0000000108ec7547 */ /* 0x000fea000b800000 */
[----:B------:R-:W-:Y:S01]  /*1d90*/  UIADD3 UR15, UPT, UPT, UR48, UR14, URZ ;  /* 0x0000000e300f7290 */ /* 0x000fe2000fffe0ff */
[----:B------:R-:W-:-:S11]  /*1da0*/  UMOV UR4, UR21 ;  /* 0x0000001500047c82 */ /* 0x000fd60008000000 */
.L_x_38:
[----:B------:R-:W-:Y:S01]  /*1db0*/  ULEA UR33, UR4, UR13, 0x3 ;  /* 0x0000000d04217291 */ /* 0x000fe2000f8e18ff */
[----:B--2---:R-:W-:Y:S01]  /*1dc0*/  @!P3 MOV R2, 0xc000 ;  /* 0x0000c0000002b802 */ /* 0x004fe20000000f00 */
[----:B--2-4-:R-:W-:Y:S10]  /*1dd0*/  @P0 BRA `(.L_x_33) ;  /* 0x00000000000c0947 */ /* 0x014ff40003800000 */
[----:B------:R-:W-:-:S04]  /*1de0*/  SHF.L.U32 R3, R12, 0x1f, RZ ;  /* 0x0000001f0c037819 */ /* 0x000fc800000006ff */
[----:B------:R-:W2:Y:S02]  /*1df0*/  SYNCS.PHASECHK.TRANS64.TRYWAIT P0, [UR33+0x20], R3 ;  /* 0x00002003ff0075a7 */ /* 0x000ea40008001121 */
[----:B--2---:R-:W-:Y:S05]  /*1e00*/  @!P0 BRA `(.L_x_34) ;  /* 0x0000007000048947 */ /* 0x004fea0003800000 */
.L_x_33:
[----:B------:R2:W-:Y:S01]  /*1e10*/  @!P3 SYNCS.ARRIVE.TRANS64 RZ, [UR33], R2 ;  /* 0x00000002ffffb9a7 */ /* 0x0005e20008000021 */
[----:B------:R-:W-:-:S04]  /*1e20*/  ULOP3.LUT UR5, UR29, 0x2, URZ, 0xfc, !UPT ;  /* 0x000000021d057892 */ /* 0x000fc8000f8efcff */
[----:B------:R-:W-:-:S09]  /*1e30*/  UISETP.NE.AND UP0, UPT, UR5, 0x2, UPT ;  /* 0x000000020500788c */ /* 0x000fd2000bf05270 */
[----:B------:R-:W-:Y:S05]  /*1e40*/  BRA.U UP0, `(.L_x_35) ;  /* 0x0000000100047547 */ /* 0x000fea000b800000 */
[----:B------:R-:W-:Y:S05]  /*1e50*/  BPT.TRAP 0x1 ;  /* 0x000000040000795c */ /* 0x000fea0000300000 */
.L_x_35:
[----:B------:R-:W-:Y:S04]  /*1e60*/  BSSY.RECONVERGENT B0, `(.L_x_36) ;  /* 0x0000003000007945 */ /* 0x000fe80003800200 */
[----:B------:R-:W-:Y:S05]  /*1e70*/  @P2 BRA `(.L_x_37) ;  /* 0x0000000000042947 */ /* 0x000fea0003800000 */
[----:B------:R-:W-:Y:S05]  /*1e80*/  BPT.TRAP 0x1 ;  /* 0x000000040000795c */ /* 0x000fea0000300000 */
.L_x_37:
[----:B------:R-:W-:Y:S05]  /*1e90*/  BSYNC.RECONVERGENT B0 ;  /* 0x0000000000007941 */ /* 0x000fea0003800200 */
.L_x_36:
        /* <DEDUP_REMOVED lines=11> */
[----:B-1----:R-:W-:Y:S01]  /*1f50*/  SHF.L.U32 R0, R12, 0x1f, RZ ;  /* 0x0000001f0c007819 */ /* 0x002fe200000006ff */
[----:B------:R-:W-:Y:S02]  /*1f60*/  UIADD3 UR6, UP1, UPT, UR38, 0x80, URZ ;  /* 0x0000008026067890 */ /* 0x000fe4000ff3e0ff */
[----:B------:R-:W-:Y:S01]  /*1f70*/  ULEA UR8, UR8, UR13, 0x2 ;  /* 0x0000000d08087291 */ /* 0x000fe2000f8e10ff */
[----:B------:R3:W4:Y:S01]  /*1f80*/  SYNCS.PHASECHK.TRANS64.TRYWAIT P0, [UR5+0x20], R0 ;  /* 0x00002000ff0075a7 */ /* 0x0007220008001105 */
        /* <DEDUP_REMOVED lines=16> */
[----:B------:R-:W-:Y:S01]  /*2090*/  UTMALDG.3D [UR32], [UR6], desc[UR30] ;  /* 0x00001e20060075b4 */ /* 0x000fe20008011000 */
[----:B------:R-:W-:Y:S01]  /*20a0*/  UMOV UR18, UR34 ;  /* 0x0000002200127c82 */ /* 0x000fe20008000000 */
[----:B------:R-:W-:Y:S01]  /*20b0*/  UMOV UR11, UR19 ;  /* 0x00000013000b7c82 */ /* 0x000fe20008000000 */
[----:B------:R-:W-:Y:S01]  /*20c0*/  UMOV UR12, UR36 ;  /* 0x00000024000c7c82 */ /* 0x000fe20008000000 */
[----:B------:R-:W-:Y:S01]  /*20d0*/  UMOV UR9, UR33 ;  /* 0x0000002100097c82 */ /* 0x000fe20008000000 */
[----:B------:R-:W-:Y:S01]  /*20e0*/  UMOV UR10, UR26 ;  /* 0x0000001a000a7c82 */ /* 0x000fe20008000000 */
[----:B------:R-:W-:Y:S01]  /*20f0*/  UTMALDG.3D [UR24], [UR6], desc[UR30] ;  /* 0x00001e18060075b4 */ /* 0x000fe20008011000 */
[----:B------:R-:W-:Y:S01]  /*2100*/  UTMALDG.3D.MULTICAST [UR16], [UR4], UR37, desc[UR30] ;  /* 0x00001e10040073b4 */ /* 0x000fe20008011825 */
[----:B------:R1:W-:Y:S02]  /*2110*/  UTMALDG.3D.MULTICAST [UR8], [UR4], UR37, desc[UR30] ;  /* 0x00001e08040073b4 */ /* 0x0003e40008011825 */
[----:B-1----:R-:W-:Y:S01]  /*2120*/  UMOV UR4, UR21 ;  /* 0x0000001500047c82 */ /* 0x002fe20008000000 */
[----:B---3--:R-:W-:Y:S05]  /*2130*/  BRA.U UP0, `(.L_x_38) ;  /* 0xfffffffd001c7547 */ /* 0x008fea000b83ffff */
.L_x_32:
[C---:B------:R-:W-:Y:S01]  /*2140*/  LEA R3, R11.reuse, UR13, 0x3 ;  /* 0x0000000d0b037c11 */ /* 0x040fe2000f8e18ff */
[----:B------:R-:W-:Y:S01]  /*2150*/  NOP ;  /* 0x0000000000007918 */ /* 0x000fe20000000000 */
[----:B-1----:R-:W-:Y:S02]  /*2160*/  SHF.L.U32 R0, R10, 0x1f, RZ ;  /* 0x0000001f0a007819 */ /* 0x002fe400000006ff */
[----:B------:R-:W-:Y:S02]  /*2170*/  LEA R4, R11, UR13, 0x4 ;  /* 0x0000000d0b047c11 */ /* 0x000fe4000f8e20ff */
[----:B--2-4-:R-:W1:Y:S02]  /*2180*/  SYNCS.PHASECHK.TRANS64.TRYWAIT P0, [R3+URZ+0x90], R0 ;  /* 0x00009000030075a7 */ /* 0x014e6400080011ff */
[----:B-1----:R-:W-:Y:S05]  /*2190*/  @!P0 BRA `(.L_x_39) ;  /* 0x0000006c00388947 */ /* 0x002fea0003800000 */
.L_x_141:
[----:B------:R-:W2:Y:S01]  /*21a0*/  LDS.128 R4, [R4+0x120] ;  /* 0x0001200004047984 */ /* 0x000ea20000000c00 */
[----:B------:R-:W-:Y:S01]  /*21b0*/  UISETP.GE.AND UP0, UPT, UR42, 0x1, UPT ;  /* 0x000000012a00788c */ /* 0x000fe2000bf06270 */
[----:B------:R-:W-:Y:S01]  /*21c0*/  @!PT LDS RZ, [RZ] ;  /* 0x00000000fffff984 */ /* 0x000fe20000000800 */
[----:B------:R-:W-:Y:S01]  /*21d0*/  @!PT LDS RZ, [RZ] ;  /* 0x00000000fffff984 */ /* 0x000fe20000000800 */
[----:B------:R-:W-:Y:S01]  /*21e0*/  @!PT LDS RZ, [RZ] ;  /* 0x00000000fffff984 */ /* 0x000fe20000000800 */
[----:B------:R-:W-:Y:S01]  /*21f0*/  @!PT LDS RZ, [RZ] ;  /* 0x00000000fffff984 */ /* 0x000fe20000000800 */
[----:B------:R3:W-:Y:S06]  /*2200*/  MEMBAR.ALL.CTA ;  /* 0x0000000000007992 */ /* 0x0007ec0000008000 */
[----:B---3--:R-:W3:Y:S01]  /*2210*/  FENCE.VIEW.ASYNC.S ;  /* 0x00000000000073c6 */ /* 0x008ee20000000000 */
[----:B--2---:R-:W-:-:S13]  /*2220*/  LOP3.LUT P0, RZ, R6, 0x1, RZ, 0xc0, !PT ;  /* 0x0000000106ff7812 */ /* 0x004fda000780c0ff */
[----:B---3--:R-:W-:Y:S01]  /*2230*/  VOTEU.ANY UP1, P0 ;  /* 0x0000000000ff7886 */ /* 0x008fe20000020100 */
[----:B------:R-:W-:-:S13]  /*2240*/  PLOP3.LUT P0, PT, PT, PT, UP1, 0x80, 0x8 ;  /* 0x000000000008781c */ /* 0x000fda0003f0f018 */
[----:B-1----:R-:W-:Y:S02]  /*2250*/  @P0 LOP3.LUT R0, R5, 0xffff, RZ, 0xc0, !PT ;  /* 0x0000ffff05000812 */ /* 0x002fe400078ec0ff */
[----:B------:R-:W-:Y:S02]  /*2260*/  @P0 MOV R2, R4 ;  /* 0x0000000400020202 */ /* 0x000fe40000000f00 */
[----:B------:R-:W-:Y:S01]  /*2270*/  @P0 R2UR UR5, R0 ;  /* 0x00000000000502ca */ /* 0x000fe200000e0000 */
[----:B------:R-:W-:Y:S01]  /*2280*/  VIADD R0, R3, 0xa0 ;  /* 0x000000a003007836 */ /* 0x000fe20000000000 */
[----:B------:R-:W-:Y:S02]  /*2290*/  @P0 SHF.R.U32.HI R4, RZ, 0x10, R5 ;  /* 0x00000010ff040819 */ /* 0x000fe40000011605 */
[----:B------:R-:W-:Y:S02]  /*22a0*/  @P0 R2UR UR6, R2 ;  /* 0x00000000020602ca */ /* 0x000fe400000e0000 */
[----:B------:R-:W-:-:S02]  /*22b0*/  PRMT R0, RZ, 0x654, R0 ;  /* 0x00000654ff007816 */ /* 0x000fc40000000000 */
[----:B------:R-:W-:Y:S02]  /*22c0*/  @P0 R2UR UR4, R4 ;  /* 0x00000000040402ca */ /* 0x000fe400000e0000 */
[----:B------:R1:W-:Y:S03]  /*22d0*/  SYNCS.ARRIVE.TRANS64.RED.A1T0 RZ, [R0+URZ], RZ ;  /* 0x000000ff00ff79a7 */ /* 0x0003e600081004ff */
[----:B------:R-:W-:-:S04]  /*22e0*/  @UP1 UMOV UR40, UR5 ;  /* 0x0000000500281c82 */ /* 0x000fc80008000000 */
[----:B------:R-:W-:-:S04]  /*22f0*/  @UP1 UMOV UR41, UR6 ;  /* 0x0000000600291c82 */ /* 0x000fc80008000000 */
[----:B------:R-:W-:Y:S01]  /*2300*/  @UP1 UMOV UR36, UR4 ;  /* 0x0000000400241c82 */ /* 0x000fe20008000000 */
[----:B------:R-:W-:Y:S05]  /*2310*/  BRA.U !UP0, `(.L_x_40) ;  /* 0x0000000108d47547 */ /* 0x000fea000b800000 */
[----:B------:R-:W2:Y:S01]  /*2320*/  LDCU.128 UR16, c[0x0][0xb10] ;  /* 0x00016200ff1077ac */ /* 0x000ea20008000c00 */
[----:B------:R-:W3:Y:S01]  /*2330*/  LDCU UR12, c[0x0][0xb20] ;  /* 0x00016400ff0c77ac */ /* 0x000ee20008000800 */
[----:B------:R-:W4:Y:S01]  /*2340*/  LDCU UR20, c[0x0][0xb0c] ;  /* 0x00016180ff1477ac */ /* 0x000f220008000800 */
[----:B------:R-:W1:Y:S01]  /*2350*/  LDCU.64 UR8, c[0x0][0xb28] ;  /* 0x00016500ff0877ac */ /* 0x000e620008000a00 */
[----:B------:R-:W-:Y:S02]  /*2360*/  UISETP.NE.AND UP3, UPT, UR42, 0x1, UPT ;  /* 0x000000012a00788c */ /* 0x000fe4000bf65270 */
[----:B--2---:R-:W-:Y:S02]  /*2370*/  UIMAD.WIDE.U32 UR6, UR43, UR19, URZ ;  /* 0x000000132b0672a5 */ /* 0x004fe4000f8e00ff */
[----:B------:R-:W-:Y:S02]  /*2380*/  UIMAD.WIDE.U32 UR4, UR44, UR16, URZ ;  /* 0x000000102c0472a5 */ /* 0x000fe4000f8e00ff */
[----:B------:R-:W-:-:S02]  /*2390*/  UISETP.NE.AND UP0, UPT, UR18, 0x1, UPT ;  /* 0x000000011200788c */ /* 0x000fc4000bf05270 */
[----:B------:R-:W-:Y:S01]  /*23a0*/  UIMAD.WIDE.U32 UR24, UR40, UR19, URZ ;  /* 0x00000013281872a5 */ /* 0x000fe2000f8e00ff */
[----:B------:R-:W-:Y:S02]  /*23b0*/  UMOV UR6, UR7 ;  /* 0x0000000700067c82 */ /* 0x000fe40008000000 */
[----:B------:R-:W-:Y:S01]  /*23c0*/  UMOV UR4, UR5 ;  /* 0x0000000500047c82 */ /* 0x000fe20008000000 */
[----:B---3--:R-:W-:Y:S02]  /*23d0*/  USHF.R.U32.HI UR6, URZ, UR12, UR6 ;  /* 0x0000000cff067299 */ /* 0x008fe40008011606 */
[----:B----4-:R-:W-:Y:S02]  /*23e0*/  UISETP.NE.AND UP2, UPT, UR20, 0x1, UPT ;  /* 0x000000011400788c */ /* 0x010fe4000bf45270 */
[----:B------:R-:W-:Y:S02]  /*23f0*/  USHF.R.U32.HI UR4, URZ, UR17, UR4 ;  /* 0x00000011ff047299 */ /* 0x000fe40008011604 */
[----:B------:R-:W-:-:S02]  /*2400*/  USEL UR5, UR43, UR6, !UP0 ;  /* 0x000000062b057287 */ /* 0x000fc4000c000000 */
[----:B------:R-:W-:Y:S02]  /*2410*/  USEL UR6, UR44, UR4, !UP2 ;  /* 0x000000042c067287 */ /* 0x000fe4000d000000 */
[----:B-1----:R-:W-:Y:S01]  /*2420*/  UIMAD.WIDE.U32 UR10, UR5, UR8, URZ ;  /* 0x00000008050a72a5 */ /* 0x002fe2000f8e00ff */
[----:B------:R-:W-:Y:S01]  /*2430*/  UMOV UR4, UR25 ;  /* 0x0000001900047c82 */ /* 0x000fe20008000000 */
[----:B------:R-:W-:Y:S02]  /*2440*/  UIMAD.WIDE.U32 UR14, UR41, UR16, URZ ;  /* 0x00000010290e72a5 */ /* 0x000fe4000f8e00ff */
[----:B------:R-:W-:-:S03]  /*2450*/  UIMAD.WIDE.U32 UR24, UR6, UR8, URZ ;  /* 0x00000008061872a5 */ /* 0x000fc6000f8e00ff */
[----:B------:R-:W-:Y:S01]  /*2460*/  UMOV UR10, UR11 ;  /* 0x0000000b000a7c82 */ /* 0x000fe20008000000 */
[----:B------:R-:W-:Y:S02]  /*2470*/  USHF.R.U32.HI UR4, URZ, UR12, UR4 ;  /* 0x0000000cff047299 */ /* 0x000fe40008011604 */
[----:B------:R-:W-:Y:S01]  /*2480*/  @UP3 USHF.R.U32.HI UR5, URZ, UR9, UR10 ;  /* 0x00000009ff053299 */ /* 0x000fe2000801160a */
[----:B------:R-:W-:Y:S01]  /*2490*/  UMOV UR14, UR15 ;  /* 0x0000000f000e7c82 */ /* 0x000fe20008000000 */
[----:B------:R-:W-:Y:S01]  /*24a0*/  UMOV UR24, UR25 ;  /* 0x0000001900187c82 */ /* 0x000fe20008000000 */
[----:B------:R-:W-:Y:S02]  /*24b0*/  USHF.R.U32.HI UR17, URZ, UR17, UR14 ;  /* 0x00000011ff117299 */ /* 0x000fe4000801160e */
[----:B------:R-:W-:Y:S02]  /*24c0*/  USEL UR4, UR40, UR4, !UP0 ;  /* 0x0000000428047287 */ /* 0x000fe4000c000000 */
[----:B------:R-:W-:-:S02]  /*24d0*/  @UP3 USHF.R.U32.HI UR6, URZ, UR9, UR24 ;  /* 0x00000009ff063299 */ /* 0x000fc40008011618 */
[----:B------:R-:W-:Y:S02]  /*24e0*/  UIMAD UR7, UR42, UR5, URZ ;  /* 0x000000052a0772a4 */ /* 0x000fe4000f8e02ff */
[----:B------:R-:W-:Y:S02]  /*24f0*/  USEL UR5, UR41, UR17, !UP2 ;  /* 0x0000001129057287 */ /* 0x000fe4000d000000 */
[----:B------:R-:W-:Y:S02]  /*2500*/  UIMAD UR10, UR42, UR6, URZ ;  /* 0x000000062a0a72a4 */ /* 0x000fe4000f8e02ff */
[----:B------:R-:W-:Y:S02]  /*2510*/  UISETP.GE.AND UP0, UPT, UR4, UR7, UPT ;  /* 0x000000070400728c */ /* 0x000fe4000bf06270 */
[----:B------:R-:W-:Y:S02]  /*2520*/  UIMAD.WIDE.U32 UR14, UR4, UR8, URZ ;  /* 0x00000008040e72a5 */ /* 0x000fe4000f8e00ff */
[----:B------:R-:W-:-:S02]  /*2530*/  UISETP.GE.OR UP0, UPT, UR5, UR10, UP0 ;  /* 0x0000000a0500728c */ /* 0x000fc40008706670 */
[----:B------:R-:W-:Y:S02]  /*2540*/  UIMAD.WIDE.U32 UR10, UR5, UR8, URZ ;  /* 0x00000008050a72a5 */ /* 0x000fe4000f8e00ff */
[----:B------:R-:W-:Y:S01]  /*2550*/  UIADD3 UR12, UPT, UPT, -UR4, URZ, URZ ;  /* 0x000000ff040c7290 */ /* 0x000fe2000fffe1ff */
[----:B------:R-:W-:Y:S01]  /*2560*/  UMOV UR8, UR15 ;  /* 0x0000000f00087c82 */ /* 0x000fe20008000000 */
[----:B------:R-:W-:Y:S02]  /*2570*/  UIADD3 UR10, UPT, UPT, -UR5, URZ, URZ ;  /* 0x000000ff050a7290 */ /* 0x000fe4000fffe1ff */
[----:B------:R-:W-:-:S03]  /*2580*/  USHF.R.U32.HI UR8, URZ, UR9, UR8 ;  /* 0x00000009ff087299 */ /* 0x000fc60008011608 */
[----:B------:R-:W-:Y:S01]  /*2590*/  @!UP0 UMOV UR7, UR11 ;  /* 0x0000000b00078c82 */ /* 0x000fe20008000000 */
[----:B------:R-:W-:Y:S02]  /*25a0*/  UIMAD UR12, UR18, UR12, UR40 ;  /* 0x0000000c120c72a4 */ /* 0x000fe4000f8e0228 */
[----:B------:R-:W-:Y:S02]  /*25b0*/  USEL UR8, UR4, UR8, !UP3 ;  /* 0x0000000804087287 */ /* 0x000fe4000d800000 */
[----:B------:R-:W-:Y:S02]  /*25c0*/  @!UP0 USHF.R.U32.HI UR7, URZ, UR9, UR7 ;  /* 0x00000009ff078299 */ /* 0x000fe40008011607 */
[----:B------:R-:W-:Y:S02]  /*25d0*/  UIADD3 UR9, UPT, UPT, -UR8, URZ, URZ ;  /* 0x000000ff08097290 */ /* 0x000fe4000fffe1ff */
[----:B------:R-:W-:Y:S02]  /*25e0*/  @!UP0 USEL UR7, UR5, UR7, !UP3 ;  /* 0x0000000705078287 */ /* 0x000fe4000d800000 */
[----:B------:R-:W-:-:S02]  /*25f0*/  UIMAD UR9, UR42, UR9, UR4 ;  /* 0x000000092a0972a4 */ /* 0x000fc4000f8e0204 */
[----:B------:R-:W-:Y:S02]  /*2600*/  @!UP0 UIADD3 UR8, UPT, UPT, UR8, -UR7, URZ ;  /* 0x8000000708088290 */ /* 0x000fe4000fffe0ff */
[----:B------:R-:W-:Y:S02]  /*2610*/  @!UP0 UIMAD UR7, UR9, UR6, UR7 ;  /* 0x00000006090782a4 */ /* 0x000fe4000f8e0207 */
[----:B------:R-:W-:Y:S02]  /*2620*/  @!UP0 UIMAD UR4, UR42, UR8, UR5 ;  /* 0x000000082a0482a4 */ /* 0x000fe4000f8e0205 */
[----:B------:R-:W-:Y:S02]  /*2630*/  UIMAD UR6, UR20, UR10, UR41 ;  /* 0x0000000a140672a4 */ /* 0x000fe4000f8e0229 */
[----:B------:R-:W-:Y:S01]  /*2640*/  UIMAD UR40, UR4, UR18, UR12 ;  /* 0x00000012042872a4 */ /* 0x000fe2000f8e020c */
[----:B------:R-:W-:Y:S02]  /*2650*/  @!UP0 UMOV UR5, UR7 ;  /* 0x0000000700058c82 */ /* 0x000fe40008000000 */
[----:B------:R-:W-:-:S12]  /*2660*/  UIMAD UR41, UR5, UR20, UR6 ;  /* 0x00000014052972a4 */ /* 0x000fd8000f8e0206 */
.L_x_40:
[----:B------:R-:W2:Y:S02]  /*2670*/  LDCU UR4, c[0x0][0xb30] ;  /* 0x00016600ff0477ac */ /* 0x000ea40008000800 */
[----:B--2---:R-:W-:-:S09]  /*2680*/  UISETP.NE.AND UP0, UPT, UR4, 0x1, UPT ;  /* 0x000000010400788c */ /* 0x004fd2000bf05270 */
[----:B------:R-:W-:Y:S05]  /*2690*/  BRA.U UP0, `(.L_x_41) ;  /* 0x0000000100447547 */ /* 0x000fea000b800000 */
[----:B------:R-:W2:Y:S01]  /*26a0*/  LDCU.128 UR8, c[0x0][0xb10] ;  /* 0x00016200ff0877ac */ /* 0x000ea20008000c00 */
[----:B------:R-:W3:Y:S01]  /*26b0*/  LDCU UR12, c[0x0][0xb0c] ;  /* 0x00016180ff0c77ac */ /* 0x000ee20008000800 */
[----:B------:R-:W4:Y:S01]  /*26c0*/  LDCU UR14, c[0x0][0xb20] ;  /* 0x00016400ff0e77ac */ /* 0x000f220008000800 */
[----:B--2---:R-:W-:Y:S02]  /*26d0*/  UIMAD.WIDE.U32 UR6, UR41, UR8, URZ ;  /* 0x00000008290672a5 */ /* 0x004fe4000f8e00ff */
[----:B------:R-:W-:Y:S02]  /*26e0*/  UIMAD.WIDE.U32 UR4, UR40, UR11, URZ ;  /* 0x0000000b280472a5 */ /* 0x000fe4000f8e00ff */
[----:B---3--:R-:W-:Y:S02]  /*26f0*/  UISETP.NE.AND UP2, UPT, UR12, 0x1, UPT ;  /* 0x000000010c00788c */ /* 0x008fe4000bf45270 */
[----:B------:R-:W-:Y:S01]  /*2700*/  UISETP.NE.AND UP0, UPT, UR10, 0x1, UPT ;  /* 0x000000010a00788c */ /* 0x000fe2000bf05270 */
[----:B------:R-:W-:-:S02]  /*2710*/  UMOV UR6, UR7 ;  /* 0x0000000700067c82 */ /* 0x000fc40008000000 */
[----:B------:R-:W-:Y:S01]  /*2720*/  UMOV UR4, UR5 ;  /* 0x0000000500047c82 */ /* 0x000fe20008000000 */
[----:B------:R-:W-:Y:S02]  /*2730*/  USHF.R.U32.HI UR9, URZ, UR9, UR6 ;  /* 0x00000009ff097299 */ /* 0x000fe40008011606 */
[----:B----4-:R-:W-:Y:S02]  /*2740*/  USHF.R.U32.HI UR4, URZ, UR14, UR4 ;  /* 0x0000000eff047299 */ /* 0x010fe40008011604 */
[----:B------:R-:W-:Y:S02]  /*2750*/  USEL UR5, UR41, UR9, !UP2 ;  /* 0x0000000929057287 */ /* 0x000fe4000d000000 */
[----:B------:R-:W-:-:S04]  /*2760*/  USEL UR4, UR40, UR4, !UP0 ;  /* 0x0000000428047287 */ /* 0x000fc8000c000000 */
[----:B------:R-:W-:Y:S02]  /*2770*/  UIADD3 UR6, UPT, UPT, UR5, -UR4, URZ ;  /* 0x8000000405067290 */ /* 0x000fe4000fffe0ff */
[----:B------:R-:W-:Y:S02]  /*2780*/  UIADD3 UR4, UPT, UPT, -UR5, UR4, URZ ;  /* 0x0000000405047290 */ /* 0x000fe4000fffe1ff */
[----:B------:R-:W-:Y:S02]  /*2790*/  UIMAD UR40, UR6, UR10, UR40 ;  /* 0x0000000a062872a4 */ /* 0x000fe4000f8e0228 */
[----:B------:R-:W-:-:S12]  /*27a0*/  UIMAD UR41, UR4, UR12, UR41 ;  /* 0x0000000c042972a4 */ /* 0x000fd8000f8e0229 */
.L_x_41:
[----:B------:R-:W-:Y:S01]  /*27b0*/  VIADD R11, R11, 0x1 ;  /* 0x000000010b0b7836 */ /* 0x000fe20000000000 */
[----:B------:R-:W-:Y:S01]  /*27c0*/  R2UR UR4, R55 ;  /* 0x00000000370472ca */ /* 0x000fe200000e0000 */
[----:B------:R-:W-:Y:S01]  /*27d0*/  UIADD3 UR28, UPT, UPT, UR40, UR63, URZ ;  /* 0x0000003f281c7290 */ /* 0x000fe2000fffe0ff */
[----:B------:R-:W-:Y:S02]  /*27e0*/  PLOP3.LUT P1, PT, PT, PT, PT, 0x80, 0x8 ;  /* 0x000000000008781c */ /* 0x000fe40003f2f070 */
[----:B------:R-:W-:-:S04]  /*27f0*/  ISETP.NE.AND P0, PT, R11, 0x2, PT ;  /* 0x000000020b00780c */ /* 0x000fc80003f05270 */
[----:B-1----:R-:W-:Y:S02]  /*2800*/  SEL R0, RZ, 0x1, P0 ;  /* 0x00000001ff007807 */ /* 0x002fe40000000000 */
[----:B------:R-:W-:Y:S02]  /*2810*/  SEL R11, R11, RZ, P0 ;  /* 0x000000ff0b0b7207 */ /* 0x000fe40000000000 */
[----:B------:R-:W-:Y:S01]  /*2820*/  LOP3.LUT R10, R10, R0, RZ, 0x3c, !PT ;  /* 0x000000000a0a7212 */ /* 0x000fe200078e3cff */
[----:B------:R-:W-:Y:S01]  /*2830*/  UIADD3 UR24, UPT, UPT, UR41, UR4, URZ ;  /* 0x0000000429187290 */ /* 0x000fe2000fffe0ff */
[----:B------:R-:W-:Y:S11]  /*2840*/  BRA.U UP1, `(.L_x_42) ;  /* 0xffffffed01e07547 */ /* 0x000ff6000b83ffff */
[----:B------:R-:W-:Y:S01]  /*2850*/  UIADD3 UR13, UPT, UPT, UR13, 0x20, URZ ;  /* 0x000000200d0d7890 */ /* 0x000fe2000fffe0ff */
[----:B------:R-:W-:-:S03]  /*2860*/  SHF.L.U32 R2, R12, 0x1f, RZ ;  /* 0x0000001f0c027819 */ /* 0x000fc600000006ff */
[----:B------:R-:W-:-:S09]  /*2870*/  ULEA UR4, UR21, UR13, 0x3 ;  /* 0x0000000d15047291 */ /* 0x000fd2000f8e18ff */
[----:B------:R-:W1:Y:S02]  /*2880*/  SYNCS.PHASECHK.TRANS64.TRYWAIT P0, [UR4], R2 ;  /* 0x00000002ff0075a7 */ /* 0x000e640008001104 */
[----:B-1----:R-:W-:Y:S05]  /*2890*/  @!P0 BRA `(.L_x_43) ;  /* 0x00000064008c8947 */ /* 0x002fea0003800000 */
.L_x_143:
[----:B------:R-:W-:-:S04]  /*28a0*/  UIADD3 UR4, UPT, UPT, UR21, 0x1, URZ ;  /* 0x0000000115047890 */ /* 0x000fc8000fffe0ff */
[----:B------:R-:W-:-:S04]  /*28b0*/  UISETP.NE.AND UP0, UPT, UR4, 0x4, UPT ;  /* 0x000000040400788c */ /* 0x000fc8000bf05270 */
[----:B------:R-:W-:Y:S02]  /*28c0*/  USEL UR6, URZ, 0x1, UP0 ;  /* 0x00000001ff067887 */ /* 0x000fe40008000000 */
[----:B------:R-:W-:-:S04]  /*28d0*/  USEL UR4, UR4, URZ, UP0 ;  /* 0x000000ff04047287 */ /* 0x000fc80008000000 */
[----:B------:R-:W-:Y:S01]  /*28e0*/  ULEA UR5, UR4, UR13, 0x3 ;  /* 0x0000000d04057291 */ /* 0x000fe2000f8e18ff */
[----:B-1----:R-:W-:-:S04]  /*28f0*/  LOP3.LUT R2, R12, UR6, RZ, 0x3c, !PT ;  /* 0x000000060c027c12 */ /* 0x002fc8000f8e3cff */
[----:B------:R-:W-:-:S04]  /*2900*/  SHF.L.U32 R3, R2, 0x1f, RZ ;  /* 0x0000001f02037819 */ /* 0x000fc800000006ff */
[----:B------:R-:W1:Y:S02]  /*2910*/  SYNCS.PHASECHK.TRANS64.TRYWAIT P0, [UR5], R3 ;  /* 0x00000003ff0075a7 */ /* 0x000e640008001105 */
[----:B-1----:R-:W-:Y:S05]  /*2920*/  @!P0 BRA `(.L_x_44) ;  /* 0x0000006400808947 */ /* 0x002fea0003800000 */
.L_x_145:
[----:B------:R-:W-:-:S04]  /*2930*/  UIADD3 UR4, UPT, UPT, UR4, 0x1, URZ ;  /* 0x0000000104047890 */ /* 0x000fc8000fffe0ff */
[----:B------:R-:W-:-:S04]  /*2940*/  UISETP.NE.AND UP0, UPT, UR4, 0x4, UPT ;  /* 0x000000040400788c */ /* 0x000fc8000bf05270 */
[----:B------:R-:W-:Y:S02]  /*2950*/  USEL UR6, URZ, 0x1, UP0 ;  /* 0x00000001ff067887 */ /* 0x000fe40008000000 */
[----:B------:R-:W-:-:S04]  /*2960*/  USEL UR4, UR4, URZ, UP0 ;  /* 0x000000ff04047287 */ /* 0x000fc80008000000 */
[----:B------:R-:W-:Y:S01]  /*2970*/  ULEA UR5, UR4, UR13, 0x3 ;  /* 0x0000000d04057291 */ /* 0x000fe2000f8e18ff */
[----:B------:R-:W-:-:S04]  /*2980*/  LOP3.LUT R2, R2, UR6, RZ, 0x3c, !PT ;  /* 0x0000000602027c12 */ /* 0x000fc8000f8e3cff */
[----:B-1----:R-:W-:-:S04]  /*2990*/  SHF.L.U32 R3, R2, 0x1f, RZ ;  /* 0x0000001f02037819 */ /* 0x002fc800000006ff */
[----:B------:R-:W1:Y:S02]  /*29a0*/  SYNCS.PHASECHK.TRANS64.TRYWAIT P0, [UR5], R3 ;  /* 0x00000003ff0075a7 */ /* 0x000e640008001105 */
[----:B-1----:R-:W-:Y:S05]  /*29b0*/  @!P0 BRA `(.L_x_45) ;  /* 0x0000006400748947 */ /* 0x002fea0003800000 */
.L_x_147:
[----:B------:R-:W-:-:S04]  /*29c0*/  UIADD3 UR4, UPT, UPT, UR4, 0x1, URZ ;  /* 0x0000000104047890 */ /* 0x000fc8000fffe0ff */
[----:B------:R-:W-:-:S04]  /*29d0*/  UISETP.NE.AND UP0, UPT, UR4, 0x4, UPT ;  /* 0x000000040400788c */ /* 0x000fc8000bf05270 */
[----:B------:R-:W-:Y:S02]  /*29e0*/  USEL UR5, URZ, 0x1, UP0 ;  /* 0x00000001ff057887 */ /* 0x000fe40008000000 */
[----:B------:R-:W-:-:S04]  /*29f0*/  USEL UR4, UR4, URZ, UP0 ;  /* 0x000000ff04047287 */ /* 0x000fc80008000000 */
[----:B------:R-:W-:Y:S01]  /*2a00*/  ULEA UR4, UR4, UR13, 0x3 ;  /* 0x0000000d04047291 */ /* 0x000fe2000f8e18ff */
[----:B------:R-:W-:-:S04]  /*2a10*/  LOP3.LUT R2, R2, UR5, RZ, 0x3c, !PT ;  /* 0x0000000502027c12 */ /* 0x000fc8000f8e3cff */
[----:B------:R-:W-:Y:S01]  /*2a20*/  SHF.L.U32 R2, R2, 0x1f, RZ ;  /* 0x0000001f02027819 */ /* 0x000fe200000006ff */
[----:B-1----:R-:W-:-:S07]  /*2a30*/  IMAD.U32 R0, RZ, RZ, UR4 ;  /* 0x00000004ff007e24 */ /* 0x002fce000f8e00ff */
.L_x_46:
[----:B-1----:R1:W2:Y:S02]  /*2a40*/  SYNCS.PHASECHK.TRANS64.TRYWAIT P0, [R0+URZ], R2 ;  /* 0x00000002000075a7 */ /* 0x0022a400080011ff */
[----:B--2---:R-:W-:Y:S05]  /*2a50*/  @!P0 NANOSLEEP.SYNCS 0x989680 ;  /* 0x009896800000895d */ /* 0x004fea0003900000 */
[----:B------:R-:W2:Y:S02]  /*2a60*/  @!P0 SYNCS.PHASECHK.TRANS64 P0, [R0+URZ], R2 ;  /* 0x00000002000085a7 */ /* 0x000ea400080010ff */
[----:B--2---:R-:W-:Y:S05]  /*2a70*/  @P0 EXIT ;  /* 0x000000000000094d */ /* 0x004fea0003800000 */
[----:B------:R-:W-:Y:S05]  /*2a80*/  BRA `(.L_x_46) ;  /* 0xfffffffc00ec7947 */ /* 0x000fea000383ffff */
.L_x_22:
[----:B------:R-:W-:-:S04]  /*2a90*/  UISETP.NE.AND UP0, UPT, UR47, URZ, UPT ;  /* 0x000000ff2f00728c */ /* 0x000fc8000bf05270 */
[----:B------:R-:W-:-:S09]  /*2aa0*/  UISETP.NE.OR UP0, UPT, UR18, 0x1, UP0 ;  /* 0x000000011200788c */ /* 0x000fd20008705670 */
[----:B------:R-:W-:Y:S05]  /*2ab0*/  BRA.U UP0, `(.L_x_47) ;  /* 0x0000000500487547 */ /* 0x000fea000b800000 */
[----:B------:R-:W-:Y:S01]  /*2ac0*/  ISETP.GE.U32.AND P2, PT, R0, 0x2, PT ;  /* 0x000000020000780c */ /* 0x000fe20003f46070 */
[----:B------:R-:W-:Y:S01]  /*2ad0*/  IMAD.MOV.U32 R12, RZ, RZ, 0x1 ;  /* 0x00000001ff0c7424 */ /* 0x000fe200078e00ff */
[----:B------:R-:W-:Y:S02]  /*2ae0*/  CS2R R10, SRZ ;  /* 0x00000000000a7805 */ /* 0x000fe4000001ff00 */
[----:B------:R-:W-:Y:S01]  /*2af0*/  CS2R R8, SRZ ;  /* 0x0000000000087805 */ /* 0x000fe2000001ff00 */
[----:B------:R-:W-:Y:S01]  /*2b00*/  UMOV UR6, 0x400 ;  /* 0x0000040000067882 */ /* 0x000fe20000000000 */
[----:B------:R-:W-:Y:S01]  /*2b10*/  UMOV UR5, URZ ;  /* 0x000000ff00057c82 */ /* 0x000fe20008000000 */
[----:B------:R-:W-:-:S12]  /*2b20*/  ULEA UR6, UR47, UR6, 0x18 ;  /* 0x000000062f067291 */ /* 0x000fd8000f8ec0ff */
.L_x_51:
[----:B------:R-:W-:Y:S02]  /*2b30*/  LEA R2, R8, UR6, 0x3 ;  /* 0x0000000608027c11 */ /* 0x000fe4000f8e18ff */
[----:B------:R-:W-:-:S03]  /*2b40*/  SHF.L.U32 R4, R9, 0x1f, RZ ;  /* 0x0000001f09047819 */ /* 0x000fc600000006ff */
[----:B------:R-:W-:Y:S01]  /*2b50*/  VIADD R5, R2, 0x100 ;  /* 0x0000010002057836 */ /* 0x000fe20000000000 */
[----:B------:R-:W2:Y:S02]  /*2b60*/  SYNCS.PHASECHK.TRANS64.TRYWAIT P0, [R2+URZ+0xf0], R4 ;  /* 0x0000f004020075a7 */ /* 0x000ea400080011ff */
[----:B--2---:R-:W-:Y:S05]  /*2b70*/  @!P0 BRA `(.L_x_48) ;  /* 0x00000064001c8947 */ /* 0x004fea0003800000 */
.L_x_148:
[----:B------:R-:W-:Y:S01]  /*2b80*/  ULEA UR4, UR5, UR6, 0x3 ;  /* 0x0000000605047291 */ /* 0x000fe2000f8e18ff */
[----:B--2---:R-:W-:Y:S01]  /*2b90*/  PRMT R2, RZ, 0x654, R5 ;  /* 0x00000654ff027816 */ /* 0x004fe20000000005 */
[----:B------:R-:W-:Y:S01]  /*2ba0*/  @!P2 IMAD.MOV.U32 R4, RZ, RZ, 0x10 ;  /* 0x00000010ff04a424 */ /* 0x000fe200078e00ff */
[----:B------:R-:W-:Y:S01]  /*2bb0*/  SHF.L.U32 R5, R12, 0x1f, RZ ;  /* 0x0000001f0c057819 */ /* 0x000fe200000006ff */
[----:B------:R-:W-:Y:S01]  /*2bc0*/  UIADD3 UR7, UPT, UPT, UR4, 0x90, URZ ;  /* 0x0000009004077890 */ /* 0x000fe2000fffe0ff */
[----:B------:R2:W-:Y:S05]  /*2bd0*/  SYNCS.ARRIVE.TRANS64.RED.A1T0 RZ, [R2+URZ], RZ ;  /* 0x000000ff02ff79a7 */ /* 0x0005ea00081004ff */
[----:B------:R-:W-:Y:S01]  /*2be0*/  IMAD.U32 R6, RZ, RZ, UR7 ;  /* 0x00000007ff067e24 */ /* 0x000fe2000f8e00ff */
[----:B------:R-:W3:Y:S04]  /*2bf0*/  SYNCS.PHASECHK.TRANS64.TRYWAIT P0, [UR4+0xa0], R5 ;  /* 0x0000a005ff0075a7 */ /* 0x000ee80008001104 */
[----:B------:R-:W-:Y:S01]  /*2c00*/  PRMT R6, R0, 0x654, R6 ;  /* 0x0000065400067816 */ /* 0x000fe20000000006 */
[----:B--23--:R-:W-:Y:S06]  /*2c10*/  @!P0 BRA `(.L_x_49) ;  /* 0x0000006400088947 */ /* 0x00cfec0003800000 */
.L_x_150:
[----:B------:R-:W-:Y:S01]  /*2c20*/  ULEA UR8, UR5, UR6, 0x4 ;  /* 0x0000000605087291 */ /* 0x000fe2000f8e20ff */
[----:B------:R-:W-:Y:S01]  /*2c30*/  SEL R3, R6, R3, !P2 ;  /* 0x0000000306037207 */ /* 0x000fe20005000000 */
[----:B------:R-:W-:Y:S01]  /*2c40*/  UIADD3 UR9, UPT, UPT, UR4, 0x90, URZ ;  /* 0x0000009004097890 */ /* 0x000fe2000fffe0ff */
[----:B--2---:R-:W-:Y:S01]  /*2c50*/  LEA R2, R11, UR6, 0x3 ;  /* 0x000000060b027c11 */ /* 0x004fe2000f8e18ff */
[----:B------:R-:W-:Y:S01]  /*2c60*/  UIADD3 UR8, UPT, UPT, UR8, 0x120, URZ ;  /* 0x0000012008087890 */ /* 0x000fe2000fffe0ff */
[----:B------:R2:W-:Y:S01]  /*2c70*/  @!P2 SYNCS.ARRIVE.TRANS64.RED RZ, [R3+URZ], R4 ;  /* 0x0000000403ffa9a7 */ /* 0x0005e200080004ff */
[----:B------:R-:W-:Y:S01]  /*2c80*/  UIADD3 UR4, UPT, UPT, UR5, 0x1, URZ ;  /* 0x0000000105047890 */ /* 0x000fe2000fffe0ff */
[----:B------:R-:W-:-:S03]  /*2c90*/  VIADD R8, R8, 0x1 ;  /* 0x0000000108087836 */ /* 0x000fc60000000000 */
[----:B------:R-:W-:Y:S02]  /*2ca0*/  UISETP.NE.AND UP0, UPT, UR4, 0x2, UPT ;  /* 0x000000020400788c */ /* 0x000fe4000bf05270 */
[----:B------:R-:W-:Y:S01]  /*2cb0*/  ISETP.NE.AND P0, PT, R8, 0x2, PT ;  /* 0x000000020800780c */ /* 0x000fe20003f05270 */
[----:B------:R-:W-:Y:S06]  /*2cc0*/  UGETNEXTWORKID.BROADCAST [UR8], [UR9] ;  /* 0x00000000080073ca */ /* 0x000fec0008000100 */
[----:B------:R-:W-:Y:S02]  /*2cd0*/  USEL UR7, URZ, 0x1, UP0 ;  /* 0x00000001ff077887 */ /* 0x000fe40008000000 */
[----:B------:R-:W-:-:S04]  /*2ce0*/  USEL UR5, UR4, URZ, UP0 ;  /* 0x000000ff04057287 */ /* 0x000fc80008000000 */
[----:B------:R-:W-:Y:S02]  /*2cf0*/  LOP3.LUT R12, R12, UR7, RZ, 0x3c, !PT ;  /* 0x000000070c0c7c12 */ /* 0x000fe4000f8e3cff */
[----:B--2---:R-:W-:-:S04]  /*2d00*/  SHF.L.U32 R4, R10, 0x1f, RZ ;  /* 0x0000001f0a047819 */ /* 0x004fc800000006ff */
[----:B------:R-:W2:Y:S02]  /*2d10*/  SYNCS.PHASECHK.TRANS64.TRYWAIT P1, [R2+URZ+0x90], R4 ;  /* 0x00009004020075a7 */ /* 0x000ea400080211ff */
[----:B--2---:R-:W-:Y:S05]  /*2d20*/  @!P1 BRA `(.L_x_50) ;  /* 0x0000006000dc9947 */ /* 0x004fea0003800000 */
.L_x_151:
[C---:B--2---:R-:W-:Y:S01]  /*2d30*/  LEA R4, R11.reuse, UR6, 0x4 ;  /* 0x000000060b047c11 */ /* 0x044fe2000f8e20ff */
[----:B------:R-:W-:Y:S01]  /*2d40*/  VIADD R2, R2, 0xa0 ;  /* 0x000000a002027836 */ /* 0x000fe20000000000 */
[----:B------:R-:W-:Y:S01]  /*2d50*/  SEL R8, R8, RZ, P0 ;  /* 0x000000ff08087207 */ /* 0x000fe20000000000 */
[----:B------:R-:W-:-:S03]  /*2d60*/  VIADD R11, R11, 0x1 ;  /* 0x000000010b0b7836 */ /* 0x000fc60000000000 */
[----:B------:R-:W2:Y:S01]  /*2d70*/  LDS.128 R4, [R4+0x120] ;  /* 0x0001200004047984 */ /* 0x000ea20000000c00 */
[----:B------:R-:W-:Y:S02]  /*2d80*/  PRMT R2, RZ, 0x654, R2 ;  /* 0x00000654ff027816 */ /* 0x000fe40000000002 */
[C---:B------:R-:W-:Y:S01]  /*2d90*/  ISETP.NE.AND P1, PT, R11.reuse, 0x2, PT ;  /* 0x000000020b00780c */ /* 0x040fe20003f25270 */
[----:B------:R-:W-:Y:S01]  /*2da0*/  @!PT LDS RZ, [RZ] ;  /* 0x00000000fffff984 */ /* 0x000fe20000000800 */
[----:B------:R-:W-:Y:S01]  /*2db0*/  @!PT LDS RZ, [RZ] ;  /* 0x00000000fffff984 */ /* 0x000fe20000000800 */
[----:B------:R-:W-:Y:S01]  /*2dc0*/  @!PT LDS RZ, [RZ] ;  /* 0x00000000fffff984 */ /* 0x000fe20000000800 */
[----:B------:R-:W-:Y:S01]  /*2dd0*/  @!PT LDS RZ, [RZ] ;  /* 0x00000000fffff984 */ /* 0x000fe20000000800 */
[----:B------:R3:W-:Y:S06]  /*2de0*/  MEMBAR.ALL.CTA ;  /* 0x0000000000007992 */ /* 0x0007ec0000008000 */
[----:B---3--:R-:W3:Y:S01]  /*2df0*/  FENCE.VIEW.ASYNC.S ;  /* 0x00000000000073c6 */ /* 0x008ee20000000000 */
[----:B------:R-:W-:Y:S01]  /*2e00*/  SEL R11, R11, RZ, P1 ;  /* 0x000000ff0b0b7207 */ /* 0x000fe20000800000 */
[----:B---3--:R3:W-:Y:S01]  /*2e10*/  SYNCS.ARRIVE.TRANS64.RED.A1T0 RZ, [R2+URZ], RZ ;  /* 0x000000ff02ff79a7 */ /* 0x0087e200081004ff */
[----:B--2---:R-:W-:-:S02]  /*2e20*/  LOP3.LUT P3, RZ, R6, 0x1, RZ, 0xc0, !PT ;  /* 0x0000000106ff7812 */ /* 0x004fc4000786c0ff */
[----:B------:R-:W-:-:S04]  /*2e30*/  SEL R4, RZ, 0x1, P1 ;  /* 0x00000001ff047807 */ /* 0x000fc80000800000 */
[----:B------:R-:W-:Y:S02]  /*2e40*/  LOP3.LUT R10, R10, R4, RZ, 0x3c, !PT ;  /* 0x000000040a0a7212 */ /* 0x000fe400078e3cff */
[----:B---3--:R-:W-:-:S04]  /*2e50*/  SEL R2, RZ, 0x1, P0 ;  /* 0x00000001ff027807 */ /* 0x008fc80000000000 */
[----:B------:R-:W-:Y:S01]  /*2e60*/  LOP3.LUT R9, R9, R2, RZ, 0x3c, !PT ;  /* 0x0000000209097212 */ /* 0x000fe200078e3cff */
[----:B------:R-:W-:Y:S06]  /*2e70*/  @P3 BRA `(.L_x_51) ;  /* 0xfffffffc002c3947 */ /* 0x000fec000383ffff */
[----:B------:R-:W-:Y:S01]  /*2e80*/  ULEA UR4, UR5, UR6, 0x3 ;  /* 0x0000000605047291 */ /* 0x000fe2000f8e18ff */
[----:B------:R-:W-:-:S08]  /*2e90*/  SHF.L.U32 R2, R12, 0x1f, RZ ;  /* 0x0000001f0c027819 */ /* 0x000fd000000006ff */
[----:B------:R-:W2:Y:S02]  /*2ea0*/  SYNCS.PHASECHK.TRANS64 P0, [UR4+0xa0], R2 ;  /* 0x0000a002ff0075a7 */ /* 0x000ea40008001004 */
[----:B--2---:R-:W-:Y:S05]  /*2eb0*/  @P0 BRA `(.L_x_52) ;  /* 0x0000000000080947 */ /* 0x004fea0003800000 */
[----:B------:R-:W2:Y:S02]  /*2ec0*/  SYNCS.PHASECHK.TRANS64.TRYWAIT P0, [UR4+0xa0], R2 ;  /* 0x0000a002ff0075a7 */ /* 0x000ea40008001104 */
[----:B--2---:R-:W-:Y:S05]  /*2ed0*/  @!P0 BRA `(.L_x_53) ;  /* 0x0000006000848947 */ /* 0x004fea0003800000 */
.L_x_52:
[----:B------:R-:W-:-:S04]  /*2ee0*/  UIADD3 UR7, UPT, UPT, UR5, 0x1, URZ ;  /* 0x0000000105077890 */ /* 0x000fc8000fffe0ff */
[----:B------:R-:W-:-:S04]  /*2ef0*/  UISETP.NE.AND UP0, UPT, UR7, 0x2, UPT ;  /* 0x000000020700788c */ /* 0x000fc8000bf05270 */
[----:B------:R-:W-:Y:S02]  /*2f00*/  USEL UR8, URZ, 0x1, UP0 ;  /* 0x00000001ff087887 */ /* 0x000fe40008000000 */
[----:B------:R-:W-:-:S04]  /*2f10*/  USEL UR7, UR7, URZ, UP0 ;  /* 0x000000ff07077287 */ /* 0x000fc80008000000 */
[----:B------:R-:W-:Y:S01]  /*2f20*/  ULEA UR7, UR7, UR6, 0x3 ;  /* 0x0000000607077291 */ /* 0x000fe2000f8e18ff */
[----:B--2---:R-:W-:-:S04]  /*2f30*/  LOP3.LUT R2, R12, UR8, RZ, 0x3c, !PT ;  /* 0x000000080c027c12 */ /* 0x004fc8000f8e3cff */
[----:B------:R-:W-:-:S04]  /*2f40*/  SHF.L.U32 R0, R2, 0x1f, RZ ;  /* 0x0000001f02007819 */ /* 0x000fc800000006ff */
[----:B------:R-:W2:Y:S02]  /*2f50*/  SYNCS.PHASECHK.TRANS64 P0, [UR7+0xa0], R0 ;  /* 0x0000a000ff0075a7 */ /* 0x000ea40008001007 */
[----:B-12---:R-:W-:Y:S05]  /*2f60*/  @P0 EXIT ;  /* 0x000000000000094d */ /* 0x006fea0003800000 */
[----:B------:R-:W-:Y:S02]  /*2f70*/  SHF.L.U32 R2, R2, 0x1f, RZ ;  /* 0x0000001f02027819 */ /* 0x000fe400000006ff */
[----:B------:R-:W-:-:S07]  /*2f80*/  MOV R0, UR7 ;  /* 0x0000000700007c02 */ /* 0x000fce0008000f00 */
.L_x_54:
[----:B-1----:R1:W2:Y:S02]  /*2f90*/  SYNCS.PHASECHK.TRANS64.TRYWAIT P0, [R0+URZ+0xa0], R2 ;  /* 0x0000a002000075a7 */ /* 0x0022a400080011ff */
[----:B--2---:R-:W-:Y:S05]  /*2fa0*/  @!P0 NANOSLEEP.SYNCS 0x989680 ;  /* 0x009896800000895d */ /* 0x004fea0003900000 */
[----:B------:R-:W2:Y:S02]  /*2fb0*/  @!P0 SYNCS.PHASECHK.TRANS64 P0, [R0+URZ+0xa0], R2 ;  /* 0x0000a002000085a7 */ /* 0x000ea400080010ff */
[----:B--2---:R-:W-:Y:S05]  /*2fc0*/  @P0 EXIT ;  /* 0x000000000000094d */ /* 0x004fea0003800000 */
[----:B------:R-:W-:Y:S05]  /*2fd0*/  BRA `(.L_x_54) ;  /* 0xfffffffc00ec7947 */ /* 0x000fea000383ffff */
.L_x_47:
[----:B------:R-:W-:Y:S05]  /*2fe0*/  BRA.U UP4, `(.L_x_55) ;  /* 0x0000001104447547 */ /* 0x000fea000b800000 */
[----:B------:R-:W-:Y:S01]  /*2ff0*/  UMOV UR4, 0x40 ;  /* 0x0000004000047882 */ /* 0x000fe20000000000 */
[----:B------:R-:W-:Y:S01]  /*3000*/  NOP ;  /* 0x0000000000007918 */ /* 0x000fe20000000000 */
[----:B------:R-:W-:Y:S01]  /*3010*/  ULEA UR5, UR47, UR4, 0x18 ;  /* 0x000000042f057291 */ /* 0x000fe2000f8ec0ff */
[----:B------:R-:W-:Y:S02]  /*3020*/  UMOV UR6, 0x400 ;  /* 0x0000040000067882 */ /* 0x000fe40000000000 */
[----:B------:R-:W-:-:S06]  /*3030*/  ULEA UR6, UR47, UR6, 0x18 ;  /* 0x000000062f067291 */ /* 0x000fcc000f8ec0ff */
[----:B------:R-:W2:Y:S02]  /*3040*/  LDS.U8 R0, [UR5+0x1c] ;  /* 0x00001c05ff007984 */ /* 0x000ea40008000000 */
[----:B--2---:R-:W-:-:S13]  /*3050*/  ISETP.NE.AND P0, PT, R0, RZ, PT ;  /* 0x000000ff0000720c */ /* 0x004fda0003f05270 */
[----:B------:R-:W-:Y:S05]  /*3060*/  @P0 BRA `(.L_x_56) ;  /* 0x0000000000580947 */ /* 0x000fea0003800000 */
[----:B------:R-:W-:-:S13]  /*3070*/  ELECT P0, URZ, PT ;  /* 0x0000000000ff782f */ /* 0x000fda0003800000 */
[----:B------:R-:W-:Y:S05]  /*3080*/  @!P0 BRA `(.L_x_57) ;  /* 0x0000000000608947 */ /* 0x000fea0003800000 */
[----:B------:R-:W-:Y:S01]  /*3090*/  UMOV UR4, 0x10 ;  /* 0x0000001000047882 */ /* 0x000fe20000000000 */
[----:B------:R-:W-:Y:S01]  /*30a0*/  HFMA2 R0, -RZ, RZ, 0, 5.9604644775390625e-08 ;  /* 0x00000001ff007431 */ /* 0x000fe200000001ff */
[----:B------:R-:W-:-:S03]  /*30b0*/  MOV R3, 0xffff ;  /* 0x0000ffff00037802 */ /* 0x000fc60000000f00 */
[----:B------:R-:W-:Y:S04]  /*30c0*/  DEPBAR.LE SB2, 0x36 ;  /* 0x0000ad800000791a */ /* 0x000fe80000000000 */
[----:B------:R-:W2:Y:S02]  /*30d0*/  UTCATOMSWS.FIND_AND_SET.ALIGN UP0, UR4, UR4 ;  /* 0x00000004000475e3 */ /* 0x000ea40008000800 */
[----:B--2---:R-:W-:Y:S01]  /*30e0*/  MOV R4, UR4 ;  /* 0x0000000400047c02 */ /* 0x004fe20008000f00 */
[----:B------:R-:W-:Y:S06]  /*30f0*/  BRA.U UP0, `(.L_x_58) ;  /* 0x0000000100187547 */ /* 0x000fec000b800000 */
.L_x_59:
[----:B------:R-:W-:Y:S05]  /*3100*/  NANOSLEEP 0x64 ;  /* 0x000000640000795d */ /* 0x000fea0003800000 */
[----:B------:R-:W-:-:S05]  /*3110*/  UMOV UR4, 0x10 ;  /* 0x0000001000047882 */ /* 0x000fca0000000000 */
[----:B------:R-:W-:Y:S04]  /*3120*/  DEPBAR.LE SB2, 0x36 ;  /* 0x0000ad800000791a */ /* 0x000fe80000000000 */
[----:B------:R-:W2:Y:S02]  /*3130*/  UTCATOMSWS.FIND_AND_SET.ALIGN UP0, UR4, UR4 ;  /* 0x00000004000475e3 */ /* 0x000ea40008000800 */
[----:B--2---:R-:W-:Y:S01]  /*3140*/  MOV R4, UR4 ;  /* 0x0000000400047c02 */ /* 0x004fe20008000f00 */
[----:B------:R-:W-:Y:S05]  /*3150*/  BRA.U !UP0, `(.L_x_59) ;  /* 0xfffffffd08e87547 */ /* 0x000fea000b83ffff */
.L_x_58:
[-C--:B------:R-:W-:Y:S02]  /*3160*/  SHF.L.U32 R3, R3, R4.reuse, RZ ;  /* 0x0000000403037219 */ /* 0x080fe400000006ff */
[----:B------:R-:W-:Y:S01]  /*3170*/  SHF.L.U32 R0, R0, R4, RZ ;  /* 0x0000000400007219 */ /* 0x000fe200000006ff */
[----:B------:R-:W-:Y:S02]  /*3180*/  IMAD.SHL.U32 R4, R4, 0x20, RZ ;  /* 0x0000002004047824 */ /* 0x000fe400078e00ff */
[----:B------:R2:W-:Y:S04]  /*3190*/  ATOMS.OR RZ, [UR5+0x14], R3 ;  /* 0x00001403ffff798c */ /* 0x0005e8000b000005 */
[----:B------:R2:W-:Y:S04]  /*31a0*/  ATOMS.OR RZ, [UR5+0x18], R0 ;  /* 0x00001800ffff798c */ /* 0x0005e8000b000005 */
[----:B------:R2:W-:Y:S01]  /*31b0*/  STS [UR6+0x140], R4 ;  /* 0x00014004ff007988 */ /* 0x0005e20008000806 */
[----:B------:R-:W-:Y:S05]  /*31c0*/  BRA `(.L_x_57) ;  /* 0x0000000000107947 */ /* 0x000fea0003800000 */
.L_x_56:
[----:B------:R-:W-:Y:S02]  /*31d0*/  MOV R0, 0xffffffff ;  /* 0xffffffff00007802 */ /* 0x000fe40000000f00 */
[----:B------:R-:W-:-:S03]  /*31e0*/  MOV R4, 0x3210 ;  /* 0x0000321000047802 */ /* 0x000fc60000000f00 */
[----:B------:R2:W-:Y:S04]  /*31f0*/  STS [UR6+0x140], R0 ;  /* 0x00014000ff007988 */ /* 0x0005e80008000806 */
[----:B-12--5:R-:W-:Y:S05]  /*3200*/  CALL.REL.NOINC `($__internal_1_$__cuda_sm10x_tcgen05_guardrail_trap_phase_invalid_during_alloc) ;  /* 0x0000006400d07944 */ /* 0x026fea0003c00000 */
.L_x_57:
[----:B------:R-:W-:Y:S05]  /*3210*/  WARPSYNC.ALL ;  /* 0x0000000000007948 */ /* 0x000fea0003800000 */
[----:B------:R-:W3:Y:S01]  /*3220*/  S2UR UR4, SR_CgaCtaId ;  /* 0x00000000000479c3 */ /* 0x000ee20000008800 */
[----:B------:R-:W-:Y:S01]  /*3230*/  UMOV UR41, 0x400 ;  /* 0x0000040000297882 */ /* 0x000fe20000000000 */
[----:B------:R-:W-:-:S06]  /*3240*/  NOP ;  /* 0x0000000000007918 */ /* 0x000fcc0000000000 */
[----:B------:R-:W-:Y:S06]  /*3250*/  BAR.ARV 0x6, 0xa0 ;  /* 0x0182800000007b1d */ /* 0x000fec0000002000 */
[----:B------:R-:W4:Y:S01]  /*3260*/  LDCU UR6, c[0x0][0x38c] ;  /* 0x00007180ff0677ac */ /* 0x000f220008000800 */
[----:B------:R-:W-:Y:S01]  /*3270*/  LOP3.LUT R2, R2, 0xffff, RZ, 0xc0, !PT ;  /* 0x0000ffff02027812 */ /* 0x000fe200078ec0ff */
[----:B------:R-:W-:Y:S01]  /*3280*/  IMAD.MOV.U32 R11, RZ, RZ, 0x1 ;  /* 0x00000001ff0b7424 */ /* 0x000fe200078e00ff */
[----:B------:R-:W-:Y:S01]  /*3290*/  CS2R R8, SRZ ;  /* 0x0000000000087805 */ /* 0x000fe2000001ff00 */
[----:B------:R-:W1:Y:S01]  /*32a0*/  LDCU UR7, c[0x0][0x38c] ;  /* 0x00007180ff0777ac */ /* 0x000e620008000800 */
[----:B------:R-:W-:Y:S01]  /*32b0*/  R2UR UR42, R2 ;  /* 0x00000000022a72ca */ /* 0x000fe200000e0000 */
[----:B------:R-:W-:Y:S01]  /*32c0*/  IMAD.MOV.U32 R10, RZ, RZ, RZ ;  /* 0x000000ffff0a7224 */ /* 0x000fe200078e00ff */
[----:B------:R-:W-:Y:S01]  /*32d0*/  UMOV UR45, URZ ;  /* 0x000000ff002d7c82 */ /* 0x000fe20008000000 */
[----:B------:R-:W-:Y:S01]  /*32e0*/  UMOV UR39, URZ ;  /* 0x000000ff00277c82 */ /* 0x000fe20008000000 */
[----:B---3--:R-:W-:Y:S01]  /*32f0*/  ULEA UR41, UR4, UR41, 0x18 ;  /* 0x0000002904297291 */ /* 0x008fe2000f8ec0ff */
[----:B------:R-:W-:Y:S01]  /*3300*/  UMOV UR62, 0x0 ;  /* 0x00000000003e7882 */ /* 0x000fe20000000000 */
[----:B------:R-:W-:-:S02]  /*3310*/  UMOV UR63, 0x4200910 ;  /* 0x04200910003f7882 */ /* 0x000fc40000000000 */
[----:B------:R-:W-:Y:S02]  /*3320*/  UIADD3 UR5, UPT, UPT, UR41, 0x8800, URZ ;  /* 0x0000880029057890 */ /* 0x000fe4000fffe0ff */
[----:B------:R-:W-:Y:S02]  /*3330*/  UIADD3 UR4, UPT, UPT, UR41, 0x18800, URZ ;  /* 0x0001880029047890 */ /* 0x000fe4000fffe0ff */
[----:B----4-:R-:W-:Y:S01]  /*3340*/  UIADD3 UR6, UPT, UPT, UR6, 0x3f, URZ ;  /* 0x0000003f06067890 */ /* 0x010fe2000fffe0ff */
[----:B--2---:R-:W2:Y:S01]  /*3350*/  LDS R0, [UR41+0x140] ;  /* 0x00014029ff007984 */ /* 0x004ea20008000800 */
[----:B------:R-:W-:Y:S02]  /*3360*/  USHF.R.U32.HI UR5, URZ, 0x4, UR5 ;  /* 0x00000004ff057899 */ /* 0x000fe40008011605 */
[----:B------:R-:W-:Y:S02]  /*3370*/  USHF.R.S32.HI UR47, URZ, 0x1f, UR6 ;  /* 0x0000001fff2f7899 */ /* 0x000fe40008011406 */
[----:B------:R-:W-:-:S02]  /*3380*/  USHF.R.U32.HI UR4, URZ, 0x4, UR4 ;  /* 0x00000004ff047899 */ /* 0x000fc40008011604 */
[----:B------:R-:W-:Y:S02]  /*3390*/  ULEA.HI UR47, UR47, UR6, URZ, 0x6 ;  /* 0x000000062f2f7291 */ /* 0x000fe4000f8f30ff */
[----:B------:R-:W-:Y:S02]  /*33a0*/  ULOP3.LUT UR5, UR5, 0x3fff, URZ, 0xc0, !UPT ;  /* 0x00003fff05057892 */ /* 0x000fe4000f8ec0ff */
[----:B------:R-:W-:Y:S02]  /*33b0*/  USHF.R.S32.HI UR47, URZ, 0x6, UR47 ;  /* 0x00000006ff2f7899 */ /* 0x000fe4000801142f */
[----:B------:R-:W-:Y:S02]  /*33c0*/  ULOP3.LUT UR4, UR4, 0x3fff, URZ, 0xc0, !UPT ;  /* 0x00003fff04047892 */ /* 0x000fe4000f8ec0ff */
[----:B------:R-:W-:Y:S01]  /*33d0*/  UISETP.LT.AND UP0, UPT, UR47, 0x1, UPT ;  /* 0x000000012f00788c */ /* 0x000fe2000bf01270 */
[----:B------:R-:W-:Y:S01]  /*33e0*/  UMOV UR60, 0x0 ;  /* 0x00000000003c7882 */ /* 0x000fe20000000000 */
[----:B------:R-:W-:-:S02]  /*33f0*/  UMOV UR61, 0x4200910 ;  /* 0x04200910003d7882 */ /* 0x000fc40000000000 */
[----:B------:R-:W-:Y:S01]  /*3400*/  USEL UR64, UR47, 0x1, !UP0 ;  /* 0x000000012f407887 */ /* 0x000fe2000c000000 */
[----:B------:R-:W-:Y:S01]  /*3410*/  UMOV UR58, 0x0 ;  /* 0x00000000003a7882 */ /* 0x000fe20000000000 */
[----:B------:R-:W-:Y:S01]  /*3420*/  UMOV UR59, 0x4200910 ;  /* 0x04200910003b7882 */ /* 0x000fe20000000000 */
[----:B------:R-:W-:Y:S01]  /*3430*/  UMOV UR56, 0x0 ;  /* 0x0000000000387882 */ /* 0x000fe20000000000 */
[----:B------:R-:W-:Y:S01]  /*3440*/  UMOV UR57, 0x4200910 ;  /* 0x0420091000397882 */ /* 0x000fe20000000000 */
[----:B------:R-:W-:Y:S01]  /*3450*/  UMOV UR54, 0x0 ;  /* 0x0000000000367882 */ /* 0x000fe20000000000 */
[----:B------:R-:W-:Y:S01]  /*3460*/  UMOV UR55, 0x4200910 ;  /* 0x0420091000377882 */ /* 0x000fe20000000000 */
[----:B------:R-:W-:Y:S01]  /*3470*/  UMOV UR52, 0x0 ;  /* 0x0000000000347882 */ /* 0x000fe20000000000 */
[----:B------:R-:W-:Y:S01]  /*3480*/  UMOV UR53, 0x4200910 ;  /* 0x0420091000357882 */ /* 0x000fe20000000000 */
[----:B------:R-:W-:Y:S02]  /*3490*/  ULOP3.LUT UR43, UR5, 0x10000, URZ, 0xfc, !UPT ;  /* 0x00010000052b7892 */ /* 0x000fe4000f8efcff */
[----:B------:R-:W-:-:S02]  /*34a0*/  ULOP3.LUT UR44, UR4, 0x10000, URZ, 0xfc, !UPT ;  /* 0x00010000042c7892 */ /* 0x000fc4000f8efcff */
[----:B------:R-:W-:Y:S02]  /*34b0*/  UIADD3 UR64, UPT, UPT, -UR64, URZ, URZ ;  /* 0x000000ff40407290 */ /* 0x000fe4000fffe1ff */
[----:B-1----:R-:W-:Y:S01]  /*34c0*/  UISETP.GE.AND UP4, UPT, UR7, 0x1, UPT ;  /* 0x000000010700788c */ /* 0x002fe2000bf86270 */
[----:B------:R-:W-:Y:S01]  /*34d0*/  UMOV UR50, 0x0 ;  /* 0x0000000000327882 */ /* 0x000fe20000000000 */
[----:B------:R-:W-:Y:S01]  /*34e0*/  UMOV UR51, 0x4200910 ;  /* 0x0420091000337882 */ /* 0x000fe20000000000 */
[----:B------:R-:W-:Y:S01]  /*34f0*/  UMOV UR48, 0x0 ;  /* 0x0000000000307882 */ /* 0x000fe20000000000 */
[----:B--2---:R-:W-:Y:S01]  /*3500*/  R2UR UR65, R0 ;  /* 0x00000000004172ca */ /* 0x004fe200000e0000 */
[----:B------:R-:W-:-:S14]  /*3510*/  UMOV UR49, 0x4200910 ;  /* 0x0420091000317882 */ /* 0x000fdc0000000000 */
.L_x_66:
[----:B------:R-:W-:Y:S02]  /*3520*/  LEA R0, R10, UR41, 0x3 ;  /* 0x000000290a007c11 */ /* 0x000fe4000f8e18ff */
[----:B------:R-:W-:Y:S02]  /*3530*/  SHF.L.U32 R2, R9, 0x1f, RZ ;  /* 0x0000001f09027819 */ /* 0x000fe400000006ff */
[----:B------:R-:W-:Y:S01]  /*3540*/  PLOP3.LUT P0, PT, PT, PT, UP4, 0x80, 0x8 ;  /* 0x000000000008781c */ /* 0x000fe20003f0f048 */
[----:B------:R-:W-:Y:S01]  /*3550*/  VIADD R3, R0, 0xa0 ;  /* 0x000000a000037836 */ /* 0x000fe20000000000 */
[----:B-1----:R-:W1:Y:S02]  /*3560*/  SYNCS.PHASECHK.TRANS64.TRYWAIT P1, [R0+URZ+0x90], R2 ;  /* 0x00009002000075a7 */ /* 0x002e6400080211ff */
[----:B-1-3--:R-:W-:Y:S09]  /*3570*/  @!P1 BRA `(.L_x_60) ;  /* 0x0000005800f49947 */ /* 0x00aff20003800000 */
.L_x_153:
[----:B------:R-:W-:Y:S01]  /*3580*/  LEA R4, R10, UR41, 0x4 ;  /* 0x000000290a047c11 */ /* 0x000fe2000f8e20ff */
[----:B------:R-:W-:Y:S01]  /*3590*/  @UP4 ULEA UR4, UR39, UR41, 0x3 ;  /* 0x0000002927044291 */ /* 0x000fe2000f8e18ff */
[----:B------:R-:W-:Y:S01]  /*35a0*/  PLOP3.LUT P2, PT, PT, PT, PT, 0x80, 0x8 ;  /* 0x000000000008781c */ /* 0x000fe20003f4f070 */
[----:B------:R-:W-:Y:S01]  /*35b0*/  ULEA UR46, UR45, UR41, 0x3 ;  /* 0x000000292d2e7291 */ /* 0x000fe2000f8e18ff */
[----:B------:R-:W-:Y:S02]  /*35c0*/  PRMT R3, RZ, 0x654, R3 ;  /* 0x00000654ff037816 */ /* 0x000fe40000000003 */
[----:B------:R-:W2:Y:S01]  /*35d0*/  LDS.128 R4, [R4+0x120] ;  /* 0x0001200004047984 */ /* 0x000ea20000000c00 */
[----:B-1----:R-:W-:Y:S02]  /*35e0*/  @P0 SHF.L.U32 R2, R8, 0x1f, RZ ;  /* 0x0000001f08020819 */ /* 0x002fe400000006ff */
[----:B------:R-:W-:Y:S01]  /*35f0*/  SHF.L.U32 R0, R11, 0x1f, RZ ;  /* 0x0000001f0b007819 */ /* 0x000fe200000006ff */
[----:B------:R-:W-:Y:S01]  /*3600*/  @!PT LDS RZ, [RZ] ;  /* 0x00000000fffff984 */ /* 0x000fe20000000800 */
[----:B------:R-:W-:Y:S01]  /*3610*/  @!PT LDS RZ, [RZ] ;  /* 0x00000000fffff984 */ /* 0x000fe20000000800 */
[----:B------:R-:W-:Y:S01]  /*3620*/  @!PT LDS RZ, [RZ] ;  /* 0x00000000fffff984 */ /* 0x000fe20000000800 */
[----:B------:R-:W-:Y:S01]  /*3630*/  @!PT LDS RZ, [RZ] ;  /* 0x00000000fffff984 */ /* 0x000fe20000000800 */
[----:B------:R1:W-:Y:S06]  /*3640*/  MEMBAR.ALL.CTA ;  /* 0x0000000000007992 */ /* 0x0003ec0000008000 */
[----:B-1----:R-:W1:Y:S02]  /*3650*/  FENCE.VIEW.ASYNC.S ;  /* 0x00000000000073c6 */ /* 0x002e640000000000 */
[----:B-1----:R1:W-:Y:S01]  /*3660*/  SYNCS.ARRIVE.TRANS64.RED.A1T0 RZ, [R3+URZ], RZ ;  /* 0x000000ff03ff79a7 */ /* 0x0023e200081004ff */
[----:B------:R1:W3:Y:S01]  /*3670*/  @P0 SYNCS.PHASECHK.TRANS64.TRYWAIT P2, [UR4], R2 ;  /* 0x00000002ff0005a7 */ /* 0x0002e20008041104 */
[----:B------:R-:W-:Y:S01]  /*3680*/  ULEA.HI UR4, UR45, UR45, URZ, 0x1 ;  /* 0x0000002d2d047291 */ /* 0x000fe2000f8f08ff */
[----:B--2---:R-:W-:-:S03]  /*3690*/  LOP3.LUT P1, RZ, R6, 0x1, RZ, 0xc0, !PT ;  /* 0x0000000106ff7812 */ /* 0x004fc6000782c0ff */
[----:B------:R-:W-:Y:S02]  /*36a0*/  USHF.L.U32 UR5, UR4, 0x6, URZ ;  /* 0x0000000604057899 */ /* 0x000fe400080006ff */
[----:B------:R-:W-:Y:S02]  /*36b0*/  ULOP3.LUT UR36, UR4, 0xffe, URZ, 0xc0, !UPT ;  /* 0x00000ffe04247892 */ /* 0x000fe4000f8ec0ff */
[----:B------:R-:W-:Y:S02]  /*36c0*/  ULOP3.LUT UR4, UR5, 0xffffff80, URZ, 0xc0, !UPT ;  /* 0xffffff8005047892 */ /* 0x000fe4000f8ec0ff */
[----:B------:R-:W-:Y:S02]  /*36d0*/  UIADD3 UR36, UPT, UPT, -UR36, UR45, URZ ;  /* 0x0000002d24247290 */ /* 0x000fe4000fffe1ff */
[----:B------:R-:W-:Y:S01]  /*36e0*/  UIADD3 UR4, UPT, UPT, UR65, UR4, URZ ;  /* 0x0000000441047290 */ /* 0x000fe2000fffe0ff */
[----:B------:R-:W2:Y:S03]  /*36f0*/  SYNCS.PHASECHK.TRANS64.TRYWAIT P0, [UR46+0xd0], R0 ;  /* 0x0000d000ff0075a7 */ /* 0x000ea6000800112e */
[----:B------:R-:W-:Y:S01]  /*3700*/  ULEA UR36, UR36, UR4, 0x14 ;  /* 0x0000000424247291 */ /* 0x000fe2000f8ea0ff */
[----:B-123--:R-:W-:Y:S11]  /*3710*/  @!P0 BRA `(.L_x_61) ;  /* 0x0000005800a08947 */ /* 0x00eff60003800000 */
.L_x_155:
[----:B------:R-:W-:Y:S01]  /*3720*/  IADD3 R10, PT, PT, R10, 0x1, RZ ;  /* 0x000000010a0a7810 */ /* 0x000fe20007ffe0ff */
[----:B------:R-:W-:Y:S06]  /*3730*/  BRA.U !UP4, `(.L_x_62) ;  /* 0x000000050c107547 */ /* 0x000fec000b800000 */
[----:B------:R-:W-:Y:S01]  /*3740*/  UPLOP3.LUT UP2, UPT, UPT, UPT, UPT, 0x40, 0x4 ;  /* 0x000000000004789c */ /* 0x000fe20003f4e870 */
[----:B------:R-:W-:Y:S01]  /*3750*/  UMOV UR38, UR64 ;  /* 0x0000004000267c82 */ /* 0x000fe20008000000 */
[----:B------:R-:W-:Y:S01]  /*3760*/  UMOV UR37, UR47 ;  /* 0x0000002f00257c82 */ /* 0x000fe20008000000 */
[----:B------:R-:W-:-:S08]  /*3770*/  UMOV UR5, UR39 ;  /* 0x0000002700057c82 */ /* 0x000fd00008000000 */
.L_x_65:
[----:B------:R-:W-:Y:S02]  /*3780*/  UIADD3 UR38, UPT, UPT, UR38, 0x1, URZ ;  /* 0x0000000126267890 */ /* 0x000fe4000fffe0ff */
[----:B------:R-:W-:Y:S02]  /*3790*/  ULEA UR7, UR5, UR41, 0x3 ;  /* 0x0000002905077291 */ /* 0x000fe4000f8e18ff */
[----:B------:R-:W-:Y:S01]  /*37a0*/  UISETP.NE.AND UP3, UPT, UR38, URZ, UPT ;  /* 0x000000ff2600728c */ /* 0x000fe2000bf65270 */
[----:B--23--:R-:W-:Y:S10]  /*37b0*/  @P2 BRA `(.L_x_63) ;  /* 0x00000000000c2947 */ /* 0x00cff40003800000 */
[----:B-1----:R-:W-:Y:S04]  /*37c0*/  SHF.L.U32 R2, R8, 0x1f, RZ ;  /* 0x0000001f08027819 */ /* 0x002fe800000006ff */
[----:B------:R-:W1:Y:S02]  /*37d0*/  SYNCS.PHASECHK.TRANS64.TRYWAIT P0, [UR7], R2 ;  /* 0x00000002ff0075a7 */ /* 0x000e640008001107 */
[----:B-1----:R-:W-:Y:S05]  /*37e0*/  @!P0 BRA `(.L_x_64) ;  /* 0x0000005800848947 */ /* 0x002fea0003800000 */
.L_x_63:
[----:B------:R-:W-:Y:S01]  /*37f0*/  UISETP.NE.AND UP0, UPT, UR37, 0x1, UPT ;  /* 0x000000012500788c */ /* 0x000fe2000bf05270 */
[----:B------:R-:W-:Y:S01]  /*3800*/  PLOP3.LUT P2, PT, PT, PT, PT, 0x80, 0x8 ;  /* 0x000000000008781c */ /* 0x000fe20003f4f070 */
[----:B------:R-:W-:Y:S02]  /*3810*/  UIADD3 UR4, UPT, UPT, UR5, 0x1, URZ ;  /* 0x0000000105047890 */ /* 0x000fe4000fffe0ff */
[----:B------:R-:W-:Y:S02]  /*3820*/  UIADD3 UR40, UPT, UPT, UR7, 0x20, URZ ;  /* 0x0000002007287890 */ /* 0x000fe4000fffe0ff */
[----:B------:R-:W-:Y:S01]  /*3830*/  UISETP.NE.AND UP1, UPT, UR4, 0x4, UPT ;  /* 0x000000040400788c */ /* 0x000fe2000bf25270 */
[----:B------:R-:W-:Y:S01]  /*3840*/  PLOP3.LUT P0, PT, PT, PT, UP0, 0x80, 0x8 ;  /* 0x000000000008781c */ /* 0x000fe20003f0f008 */
[----:B------:R-:W-:Y:S02]  /*3850*/  UIADD3 UR37, UPT, UPT, UR37, -0x1, URZ ;  /* 0xffffffff25257890 */ /* 0x000fe4000fffe0ff */
[----:B------:R-:W-:Y:S02]  /*3860*/  USEL UR6, URZ, 0x1, UP1 ;  /* 0x00000001ff067887 */ /* 0x000fe40008800000 */
[----:B------:R-:W-:Y:S01]  /*3870*/  USEL UR39, UR4, URZ, UP1 ;  /* 0x000000ff04277287 */ /* 0x000fe20008800000 */
[----:B------:R-:W-:Y:S01]  /*3880*/  UMOV UR7, 0x40004040 ;  /* 0x4000404000077882 */ /* 0x000fe20000000000 */
[----:B------:R-:W-:Y:S02]  /*3890*/  UMOV UR35, 0x40004040 ;  /* 0x4000404000237882 */ /* 0x000fe40000000000 */
[----:B------:R-:W-:Y:S01]  /*38a0*/  @UP0 ULEA UR4, UR39, UR41, 0x3 ;  /* 0x0000002927040291 */ /* 0x000fe2000f8e18ff */
[----:B------:R-:W-:Y:S01]  /*38b0*/  LOP3.LUT R8, R8, UR6, RZ, 0x3c, !PT ;  /* 0x0000000608087c12 */ /* 0x000fe2000f8e3cff */
[----:B------:R-:W-:Y:S01]  /*38c0*/  ULEA UR6, UR5, UR44, 0xb ;  /* 0x0000002c05067291 */ /* 0x000fe2000f8e58ff */
[----:B------:R-:W-:Y:S02]  /*38d0*/  UMOV UR33, 0x40004040 ;  /* 0x4000404000217882 */ /* 0x000fe40000000000 */
[----:B-1----:R-:W-:Y:S01]  /*38e0*/  @P0 SHF.L.U32 R0, R8, 0x1f, RZ ;  /* 0x0000001f08000819 */ /* 0x002fe200000006ff */
[----:B------:R-:W-:Y:S02]  /*38f0*/  UIADD3 UR34, UPT, UPT, UR6, 0x2, URZ ;  /* 0x0000000206227890 */ /* 0x000fe4000fffe0ff */
[----:B------:R-:W-:Y:S01]  /*3900*/  UIADD3 UR30, UPT, UPT, UR6, 0x4, URZ ;  /* 0x00000004061e7890 */ /* 0x000fe2000fffe0ff */
[----:B------:R2:W3:Y:S01]  /*3910*/  @P0 SYNCS.PHASECHK.TRANS64.TRYWAIT P2, [UR4], R0 ;  /* 0x00000000ff0005a7 */ /* 0x0004e20008041104 */
[----:B------:R-:W-:Y:S02]  /*3920*/  ULEA UR4, UR5, UR43, 0xa ;  /* 0x0000002b05047291 */ /* 0x000fe4000f8e50ff */
[----:B------:R-:W-:Y:S02]  /*3930*/  UIADD3 UR26, UPT, UPT, UR6, 0x6, URZ ;  /* 0x00000006061a7890 */ /* 0x000fe4000fffe0ff */
        /* <DEDUP_REMOVED lines=10> */
[----:B------:R-:W-:Y:S01]  /*39e0*/  UIADD3 UR8, UPT, UPT, UR4, 0x206, URZ ;  /* 0x0000020604087890 */ /* 0x000fe2000fffe0ff */
[----:B------:R-:W-:Y:S01]  /*39f0*/  UMOV UR5, 0x40004040 ;  /* 0x4000404000057882 */ /* 0x000fe20000000000 */
[----:B------:R-:W-:Y:S01]  /*3a00*/  UMOV UR31, 0x40004040 ;  /* 0x40004040001f7882 */ /* 0x000fe20000000000 */
[----:B------:R1:W-:Y:S01]  /*3a10*/  UTCHMMA gdesc[UR4], gdesc[UR6], tmem[UR36], tmem[UR62], idesc[UR63], UP2 ;  /* 0x00ff3e06040075ea */ /* 0x0003e20009000024 */
[----:B------:R-:W-:Y:S01]  /*3a20*/  UPLOP3.LUT UP2, UPT, UPT, UPT, UPT, 0x80, 0x8 ;  /* 0x000000000008789c */ /* 0x000fe20003f4f070 */
[----:B------:R2:W-:Y:S01]  /*3a30*/  UTCHMMA gdesc[UR32], gdesc[UR34], tmem[UR36], tmem[UR60], idesc[UR61], UPT ;  /* 0x00ff3c22200075ea */ /* 0x0005e2000b800024 */
[----:B------:R-:W-:Y:S01]  /*3a40*/  UMOV UR29, 0x40004040 ;  /* 0x40004040001d7882 */ /* 0x000fe20000000000 */
[----:B------:R-:W-:Y:S01]  /*3a50*/  UMOV UR27, 0x40004040 ;  /* 0x40004040001b7882 */ /* 0x000fe20000000000 */
        /* <DEDUP_REMOVED lines=12> */
[----:B------:R-:W-:Y:S01]  /*3b20*/  UMOV UR9, 0x40004040 ;  /* 0x4000404000097882 */ /* 0x000fe20000000000 */
[----:B------:R2:W-:Y:S01]  /*3b30*/  UTCHMMA gdesc[UR12], gdesc[UR14], tmem[UR36], tmem[UR50], idesc[UR51], UPT ;  /* 0x00ff320e0c0075ea */ /* 0x0005e2000b800024 */
[----:B------:R2:W-:Y:S01]  /*3b40*/  UTCHMMA gdesc[UR8], gdesc[UR10], tmem[UR36], tmem[UR48], idesc[UR49], UPT ;  /* 0x00ff300a080075ea */ /* 0x0005e2000b800024 */
[----:B------:R2:W-:Y:S01]  /*3b50*/  UTCBAR.MULTICAST [UR40], URZ, UR42 ;  /* 0x000000ff280073e9 */ /* 0x0005e2000800082a */
[----:B-1----:R-:W-:Y:S01]  /*3b60*/  UMOV UR5, UR39 ;  /* 0x0000002700057c82 */ /* 0x002fe20008000000 */
[----:B------:R-:W-:Y:S05]  /*3b70*/  BRA.U UP3, `(.L_x_65) ;  /* 0xfffffffd03007547 */ /* 0x000fea000b83ffff */
.L_x_62:
[----:B------:R-:W-:Y:S01]  /*3b80*/  UIADD3 UR4, UPT, UPT, UR45, 0x1, URZ ;  /* 0x000000012d047890 */ /* 0x000fe2000fffe0ff */
[C---:B------:R-:W-:Y:S01]  /*3b90*/  ISETP.NE.AND P0, PT, R10.reuse, 0x2, PT ;  /* 0x000000020a00780c */ /* 0x040fe20003f05270 */
[----:B------:R-:W-:Y:S02]  /*3ba0*/  UIADD3 UR5, UPT, UPT, UR46, 0xb0, URZ ;  /* 0x000000b02e057890 */ /* 0x000fe4000fffe0ff */
[----:B------:R-:W-:Y:S01]  /*3bb0*/  UISETP.NE.AND UP0, UPT, UR4, 0x4, UPT ;  /* 0x000000040400788c */ /* 0x000fe2000bf05270 */
[----:B-12---:R-:W-:Y:S02]  /*3bc0*/  SEL R0, RZ, 0x1, P0 ;  /* 0x00000001ff007807 */ /* 0x006fe40000000000 */
[----:B------:R-:W-:Y:S01]  /*3bd0*/  SEL R10, R10, RZ, P0 ;  /* 0x000000ff0a0a7207 */ /* 0x000fe20000000000 */
[----:B------:R-:W-:Y:S01]  /*3be0*/  USEL UR6, URZ, 0x1, UP0 ;  /* 0x00000001ff067887 */ /* 0x000fe20008000000 */
[----:B------:R-:W-:Y:S01]  /*3bf0*/  LOP3.LUT R9, R9, R0, RZ, 0x3c, !PT ;  /* 0x0000000009097212 */ /* 0x000fe200078e3cff */
[----:B------:R-:W-:Y:S01]  /*3c00*/  USEL UR45, UR4, URZ, UP0 ;  /* 0x000000ff042d7287 */ /* 0x000fe20008000000 */
[----:B------:R1:W-:Y:S03]  /*3c10*/  UTCBAR [UR5], URZ ;  /* 0x000000ff050073e9 */ /* 0x0003e600080000ff */
[----:B------:R-:W-:Y:S01]  /*3c20*/  LOP3.LUT R11, R11, UR6, RZ, 0x3c, !PT ;  /* 0x000000060b0b7c12 */ /* 0x000fe2000f8e3cff */
[----:B------:R-:W-:Y:S07]  /*3c30*/  @P1 BRA `(.L_x_66) ;  /* 0xfffffff800381947 */ /* 0x000fee000383ffff */
[----:B------:R-:W2:Y:S01]  /*3c40*/  S2UR UR8, SR_CgaCtaId ;  /* 0x00000000000879c3 */ /* 0x000ea20000008800 */
[----:B------:R-:W-:Y:S01]  /*3c50*/  ELECT P0, URZ, PT ;  /* 0x0000000000ff782f */ /* 0x000fe20003800000 */
[----:B------:R-:W-:Y:S01]  /*3c60*/  IMAD.MOV.U32 R0, RZ, RZ, 0x1 ;  /* 0x00000001ff007424 */ /* 0x000fe200078e00ff */
[----:B------:R-:W-:Y:S01]  /*3c70*/  UIADD3 UR41, UPT, UPT, UR41, 0xd0, URZ ;  /* 0x000000d029297890 */ /* 0x000fe2000fffe0ff */
[----:B------:R-:W-:Y:S01]  /*3c80*/  SHF.L.U32 R2, R11, 0x1f, RZ ;  /* 0x0000001f0b027819 */ /* 0x000fe200000006ff */
[----:B------:R-:W-:-:S03]  /*3c90*/  UMOV UR4, 0x40 ;  /* 0x0000004000047882 */ /* 0x000fc60000000000 */
[----:B------:R-:W-:Y:S01]  /*3ca0*/  UVIRTCOUNT.DEALLOC.SMPOOL 0x80 ;  /* 0x000000800000784c */ /* 0x000fe20000000000 */
[----:B--2---:R-:W-:Y:S02]  /*3cb0*/  ULEA UR8, UR8, UR4, 0x18 ;  /* 0x0000000408087291 */ /* 0x004fe4000f8ec0ff */
[----:B------:R-:W-:-:S07]  /*3cc0*/  ULEA UR4, UR45, UR41, 0x3 ;  /* 0x000000292d047291 */ /* 0x000fce000f8e18ff */
[----:B------:R2:W-:Y:S02]  /*3cd0*/  @P0 STS.U8 [UR8+0x1c], R0 ;  /* 0x00001c00ff000988 */ /* 0x0005e40008000008 */
[----:B------:R-:W4:Y:S02]  /*3ce0*/  SYNCS.PHASECHK.TRANS64.TRYWAIT P0, [UR4], R2 ;  /* 0x00000002ff0075a7 */ /* 0x000f240008001104 */
[----:B--2-4-:R-:W-:Y:S05]  /*3cf0*/  @!P0 BRA `(.L_x_67) ;  /* 0x0000005400588947 */ /* 0x014fea0003800000 */
.L_x_158:
[----:B------:R-:W-:-:S04]  /*3d00*/  UIADD3 UR4, UPT, UPT, UR45, 0x1, URZ ;  /* 0x000000012d047890 */ /* 0x000fc8000fffe0ff */
[----:B------:R-:W-:-:S04]  /*3d10*/  UISETP.NE.AND UP0, UPT, UR4, 0x4, UPT ;  /* 0x000000040400788c */ /* 0x000fc8000bf05270 */
[----:B------:R-:W-:Y:S02]  /*3d20*/  USEL UR6, URZ, 0x1, UP0 ;  /* 0x00000001ff067887 */ /* 0x000fe40008000000 */
[----:B------:R-:W-:-:S04]  /*3d30*/  USEL UR4, UR4, URZ, UP0 ;  /* 0x000000ff04047287 */ /* 0x000fc80008000000 */
[----:B-1----:R-:W-:Y:S01]  /*3d40*/  ULEA UR5, UR4, UR41, 0x3 ;  /* 0x0000002904057291 */ /* 0x002fe2000f8e18ff */
[----:B--2---:R-:W-:-:S04]  /*3d50*/  LOP3.LUT R2, R11, UR6, RZ, 0x3c, !PT ;  /* 0x000000060b027c12 */ /* 0x004fc8000f8e3cff */
[----:B------:R-:W-:-:S04]  /*3d60*/  SHF.L.U32 R3, R2, 0x1f, RZ ;  /* 0x0000001f02037819 */ /* 0x000fc800000006ff */
[----:B------:R-:W1:Y:S02]  /*3d70*/  SYNCS.PHASECHK.TRANS64.TRYWAIT P0, [UR5], R3 ;  /* 0x00000003ff0075a7 */ /* 0x000e640008001105 */
[----:B-1----:R-:W-:Y:S05]  /*3d80*/  @!P0 BRA `(.L_x_68) ;  /* 0x00000054004c8947 */ /* 0x002fea0003800000 */
.L_x_160:
        /* <DEDUP_REMOVED lines=9> */
.L_x_162:
[----:B------:R-:W-:-:S04]  /*3e20*/  UIADD3 UR4, UPT, UPT, UR4, 0x1, URZ ;  /* 0x0000000104047890 */ /* 0x000fc8000fffe0ff */
[----:B------:R-:W-:-:S04]  /*3e30*/  UISETP.NE.AND UP0, UPT, UR4, 0x4, UPT ;  /* 0x000000040400788c */ /* 0x000fc8000bf05270 */
[----:B------:R-:W-:Y:S02]  /*3e40*/  USEL UR5, URZ, 0x1, UP0 ;  /* 0x00000001ff057887 */ /* 0x000fe40008000000 */
[----:B------:R-:W-:-:S04]  /*3e50*/  USEL UR4, UR4, URZ, UP0 ;  /* 0x000000ff04047287 */ /* 0x000fc80008000000 */
[----:B------:R-:W-:Y:S01]  /*3e60*/  ULEA UR4, UR4, UR41, 0x3 ;  /* 0x0000002904047291 */ /* 0x000fe2000f8e18ff */
[----:B------:R-:W-:-:S04]  /*3e70*/  LOP3.LUT R2, R2, UR5, RZ, 0x3c, !PT ;  /* 0x0000000502027c12 */ /* 0x000fc8000f8e3cff */
[----:B------:R-:W-:-:S04]  /*3e80*/  SHF.L.U32 R2, R2, 0x1f, RZ ;  /* 0x0000001f02027819 */ /* 0x000fc800000006ff */
[----:B------:R-:W2:Y:S02]  /*3e90*/  SYNCS.PHASECHK.TRANS64.TRYWAIT P0, [UR4], R2 ;  /* 0x00000002ff0075a7 */ /* 0x000ea40008001104 */
[----:B--2---:R-:W-:Y:S05]  /*3ea0*/  @!P0 BRA `(.L_x_70) ;  /* 0x0000005400348947 */ /* 0x004fea0003800000 */
.L_x_164:
[----:B------:R-:W-:Y:S01]  /*3eb0*/  NOP ;  /* 0x0000000000007918 */ /* 0x000fe20000000000 */
[----:B-1----:R-:W1:Y:S01]  /*3ec0*/  LDS R0, [UR8+0x14] ;  /* 0x00001408ff007984 */ /* 0x002e620008000800 */
[----:B------:R-:W-:Y:S01]  /*3ed0*/  ULOP3.LUT UR4, UR65, 0xffff, URZ, 0xc0, !UPT ;  /* 0x0000ffff41047892 */ /* 0x000fe2000f8ec0ff */
[----:B------:R-:W-:Y:S01]  /*3ee0*/  UMOV UR5, 0xffff ;  /* 0x0000ffff00057882 */ /* 0x000fe20000000000 */
[----:B------:R-:W-:Y:S02]  /*3ef0*/  UMOV UR6, 0x1 ;  /* 0x0000000100067882 */ /* 0x000fe40000000000 */
[----:B------:R-:W-:-:S04]  /*3f00*/  USHF.R.U32.HI UR4, URZ, 0x5, UR4 ;  /* 0x00000005ff047899 */ /* 0x000fc80008011604 */
[----:B------:R-:W-:Y:S02]  /*3f10*/  USHF.L.U32 UR5, UR5, UR4, URZ ;  /* 0x0000000405057299 */ /* 0x000fe400080006ff */
[----:B------:R-:W-:-:S04]  /*3f20*/  USHF.L.U32 UR4, UR6, UR4, URZ ;  /* 0x0000000406047299 */ /* 0x000fc800080006ff */
[----:B-1----:R-:W-:-:S04]  /*3f30*/  LOP3.LUT R0, R0, UR5, RZ, 0xc0, !PT ;  /* 0x0000000500007c12 */ /* 0x002fc8000f8ec0ff */
[----:B------:R-:W-:-:S13]  /*3f40*/  ISETP.NE.AND P0, PT, R0, UR5, PT ;  /* 0x0000000500007c0c */ /* 0x000fda000bf05270 */
[----:B------:R-:W-:Y:S05]  /*3f50*/  @P0 BRA `(.L_x_71) ;  /* 0x0000000000580947 */ /* 0x000fea0003800000 */
[----:B------:R-:W1:Y:S02]  /*3f60*/  LDS R0, [UR8+0x18] ;  /* 0x00001808ff007984 */ /* 0x000e640008000800 */
[----:B-1----:R-:W-:-:S04]  /*3f70*/  LOP3.LUT R0, R0, UR4, RZ, 0xc0, !PT ;  /* 0x0000000400007c12 */ /* 0x002fc8000f8ec0ff */
[----:B------:R-:W-:-:S13]  /*3f80*/  ISETP.NE.AND P0, PT, R0, UR4, PT ;  /* 0x0000000400007c0c */ /* 0x000fda000bf05270 */
[----:B------:R-:W-:Y:S05]  /*3f90*/  @P0 BRA `(.L_x_72) ;  /* 0x00000000003c0947 */ /* 0x000fea0003800000 */
[----:B------:R-:W1:Y:S01]  /*3fa0*/  S2R R2, SR_LANEID ;  /* 0x0000000000027919 */ /* 0x000e620000000000 */
[----:B------:R-:W-:-:S06]  /*3fb0*/  ULOP3.LUT UR5, URZ, UR5, URZ, 0x33, !UPT ;  /* 0x00000005ff057292 */ /* 0x000fcc000f8e33ff */
[----:B------:R-:W-:-:S04]  /*3fc0*/  IMAD.U32 R0, RZ, RZ, UR5 ;  /* 0x00000005ff007e24 */ /* 0x000fc8000f8e00ff */
[----:B------:R2:W4:Y:S02]  /*3fd0*/  REDUX UR7, R0 ;  /* 0x00000000000773c4 */ /* 0x0005240000000000 */
[----:B------:R1:W-:Y:S01]  /*3fe0*/  UTCATOMSWS.AND URZ, UR5 ;  /* 0x0000000500ff79e3 */ /* 0x0003e20008000000 */
[----:B--2---:R-:W-:Y:S01]  /*3ff0*/  LOP3.LUT R0, RZ, UR4, RZ, 0x33, !PT ;  /* 0x00000004ff007c12 */ /* 0x004fe2000f8e33ff */
[----:B------:R-:W-:Y:S02]  /*4000*/  VOTEU.ANY UR4, UPT, PT ;  /* 0x0000000000047886 */ /* 0x000fe400038e0100 */
[----:B------:R-:W-:Y:S02]  /*4010*/  UFLO.U32 UR4, UR4 ;  /* 0x00000004000472bd */ /* 0x000fe400080e0000 */
[----:B------:R-:W2:Y:S04]  /*4020*/  REDUX UR6, R0 ;  /* 0x00000000000673c4 */ /* 0x000ea80000000000 */
[----:B-1----:R-:W-:-:S02]  /*4030*/  ISETP.EQ.U32.AND P0, PT, R2, UR4, PT ;  /* 0x0000000402007c0c */ /* 0x002fc4000bf02070 */
[----:B----4-:R-:W-:-:S11]  /*4040*/  MOV R2, UR7 ;  /* 0x0000000700027c02 */ /* 0x010fd60008000f00 */
[----:B------:R1:W-:Y:S01]  /*4050*/  @P0 ATOMS.AND RZ, [UR8+0x14], R2 ;  /* 0x00001402ffff098c */ /* 0x0003e2000a800008 */
[----:B--2---:R-:W-:-:S05]  /*4060*/  IMAD.U32 R0, RZ, RZ, UR6 ;  /* 0x00000006ff007e24 */ /* 0x004fca000f8e00ff */
[----:B------:R1:W-:Y:S01]  /*4070*/  @P0 ATOMS.AND RZ, [UR8+0x18], R0 ;  /* 0x00001800ffff098c */ /* 0x0003e2000a800008 */
[----:B------:R-:W-:Y:S05]  /*4080*/  BRA `(.L_x_73) ;  /* 0x0000000000147947 */ /* 0x000fea0003800000 */
.L_x_72:
[----:B------:R-:W-:Y:S02]  /*4090*/  MOV R2, 0x40b0 ;  /* 0x000040b000027802 */ /* 0x000fe40000000f00 */
[----:B---3-5:R-:W-:Y:S05]  /*40a0*/  CALL.REL.NOINC `($__internal_0_$__cuda_sm10x_tcgen05_guardrail_trap_col_being_dealloced_not_returned_by_alloc) ;  /* 0x00000058001c7944 */ /* 0x028fea0003c00000 */
[----:B------:R-:W-:Y:S05]  /*40b0*/  BRA `(.L_x_73) ;  /* 0x0000000000087947 */ /* 0x000fea0003800000 */
.L_x_71:
[----:B------:R-:W-:Y:S02]  /*40c0*/  MOV R2, 0x40e0 ;  /* 0x000040e000027802 */ /* 0x000fe40000000f00 */
[----:B---3-5:R-:W-:Y:S05]  /*40d0*/  CALL.REL.NOINC `($__internal_2_$__cuda_sm10x_tcgen05_guardrail_trap_unallocated_columns_being_dealloced) ;  /* 0x0000005800287944 */ /* 0x028fea0003c00000 */
.L_x_73:
[----:B------:R-:W-:Y:S01]  /*40e0*/  NOP ;  /* 0x0000000000007918 */ /* 0x000fe20000000000 */
[----:B------:R-:W-:Y:S05]  /*40f0*/  EXIT ;  /* 0x000000000000794d */ /* 0x000fea0003800000 */
.L_x_55:
[----:B------:R-:W-:-:S09]  /*4100*/  UISETP.NE.OR UP0, UPT, UR18, 0x3, !UP3 ;  /* 0x000000031200788c */ /* 0x000fd2000df05670 */
[----:B------:R-:W-:Y:S05]  /*4110*/  BRA.U UP0, `(.L_x_74) ;  /* 0x0000001100807547 */ /* 0x000fea000b800000 */
[----:B------:R-:W2:Y:S01]  /*4120*/  LDCU.64 UR4, c[0x0][0x888] ;  /* 0x00011100ff0477ac */ /* 0x000ea20008000a00 */
[----:B------:R-:W3:Y:S01]  /*4130*/  LDC.64 R12, c[0x0][0x348] ;  /* 0x0000d200ff0c7b82 */ /* 0x000ee20000000a00 */
[----:B------:R-:W-:Y:S02]  /*4140*/  HFMA2 R9, -RZ, RZ, 0, 0 ;  /* 0x00000000ff097431 */ /* 0x000fe400000001ff */
[----:B------:R-:W-:Y:S01]  /*4150*/  IMAD.MOV.U32 R11, RZ, RZ, 0x1 ;  /* 0x00000001ff0b7424 */ /* 0x000fe200078e00ff */
[----:B------:R-:W4:Y:S01]  /*4160*/  LDCU UR38, c[0x0][0x370] ;  /* 0x00006e00ff2677ac */ /* 0x000f220008000800 */
[----:B------:R-:W-:Y:S01]  /*4170*/  IMAD.MOV.U32 R10, RZ, RZ, RZ ;  /* 0x000000ffff0a7224 */ /* 0x000fe200078e00ff */
[----:B------:R-:W-:Y:S01]  /*4180*/  MOV R3, 0x2000 ;  /* 0x0000200000037802 */ /* 0x000fe20000000f00 */
[----:B------:R-:W4:Y:S01]  /*4190*/  LDCU.128 UR48, c[0x0][0xb10] ;  /* 0x00016200ff3077ac */ /* 0x000f220008000c00 */
[----:B------:R-:W1:Y:S01]  /*41a0*/  LDCU UR37, c[0x0][0x374] ;  /* 0x00006e80ff2577ac */ /* 0x000e620008000800 */
[----:B------:R-:W1:Y:S01]  /*41b0*/  LDCU.64 UR30, c[0x0][0x890] ;  /* 0x00011200ff1e77ac */ /* 0x000e620008000a00 */
[----:B------:R-:W1:Y:S01]  /*41c0*/  LDCU UR15, c[0x0][0xb0c] ;  /* 0x00016180ff0f77ac */ /* 0x000e620008000800 */
[----:B--2---:R-:W-:Y:S01]  /*41d0*/  UISETP.NE.U32.AND UP0, UPT, UR4, URZ, UPT ;  /* 0x000000ff0400728c */ /* 0x004fe2000bf05070 */
[----:B------:R-:W2:Y:S01]  /*41e0*/  LDCU UR44, c[0x0][0xb20] ;  /* 0x00016400ff2c77ac */ /* 0x000ea20008000800 */
[----:B------:R-:W2:Y:S01]  /*41f0*/  LDCU UR4, c[0x0][0xb30] ;  /* 0x00016600ff0477ac */ /* 0x000ea20008000800 */
[----:B------:R-:W-:Y:S01]  /*4200*/  UMOV UR21, 0x400 ;  /* 0x0000040000157882 */ /* 0x000fe20000000000 */
[----:B----4-:R-:W-:-:S02]  /*4210*/  UIMAD.WIDE.U32 UR6, UR38, UR48, URZ ;  /* 0x00000030260672a5 */ /* 0x010fc4000f8e00ff */
[----:B-1----:R-:W-:Y:S02]  /*4220*/  UIMAD.WIDE.U32 UR8, UR37, UR51, URZ ;  /* 0x00000033250872a5 */ /* 0x002fe4000f8e00ff */
[----:B------:R-:W-:Y:S02]  /*4230*/  ULEA UR21, UR47, UR21, 0x18 ;  /* 0x000000152f157291 */ /* 0x000fe4000f8ec0ff */
[----:B------:R-:W-:Y:S02]  /*4240*/  USEL UR39, URZ, 0x1, UP6 ;  /* 0x00000001ff277887 */ /* 0x000fe4000b000000 */
[----:B------:R-:W-:Y:S02]  /*4250*/  UISETP.NE.U32.AND UP6, UPT, UR30, URZ, UPT ;  /* 0x000000ff1e00728c */ /* 0x000fe4000bfc5070 */
[----:B------:R-:W-:Y:S02]  /*4260*/  UIADD3 UR40, UPT, UPT, UR21, 0x58, URZ ;  /* 0x0000005815287890 */ /* 0x000fe4000fffe0ff */
[----:B------:R-:W-:-:S02]  /*4270*/  UISETP.NE.AND.EX UP5, UPT, UR5, URZ, UPT, UP0 ;  /* 0x000000ff0500728c */ /* 0x000fc4000bfa5300 */
[----:B------:R-:W-:Y:S01]  /*4280*/  UISETP.NE.AND UP0, UPT, UR42, 0x1, UPT ;  /* 0x000000012a00788c */ /* 0x000fe2000bf05270 */
[----:B------:R-:W-:Y:S01]  /*4290*/  UMOV UR6, UR7 ;  /* 0x0000000700067c82 */ /* 0x000fe20008000000 */
[----:B------:R-:W-:Y:S01]  /*42a0*/  UMOV UR41, UR9 ;  /* 0x0000000900297c82 */ /* 0x000fe20008000000 */
[----:B------:R-:W-:Y:S02]  /*42b0*/  UISETP.NE.AND UP0, UPT, UR15, 0x1, UPT ;  /* 0x000000010f00788c */ /* 0x000fe4000bf05270 */
[----:B------:R-:W-:Y:S02]  /*42c0*/  UPLOP3.LUT UP4, UPT, UPT, UPT, UPT, 0x40, 0x4 ;  /* 0x000000000004789c */ /* 0x000fe40003f8e870 */
[----:B------:R-:W-:Y:S01]  /*42d0*/  UISETP.GE.AND UP2, UPT, UR42, 0x1, UPT ;  /* 0x000000012a00788c */ /* 0x000fe2000bf46270 */
[----:B------:R-:W1:Y:S01]  /*42e0*/  LDCU.64 UR22, c[0x0][0xb28] ;  /* 0x00016500ff1677ac */ /* 0x000e620008000a00 */
[----:B------:R-:W-:Y:S02]  /*42f0*/  UISETP.NE.AND.EX UP6, UPT, UR31, URZ, UPT, UP6 ;  /* 0x000000ff1f00728c */ /* 0x000fe4000bfc5360 */
[----:B------:R-:W-:-:S02]  /*4300*/  UIADD3 UR33, UPT, UPT, UR21, 0x40, URZ ;  /* 0x0000004015217890 */ /* 0x000fc4000fffe0ff */
[----:B------:R-:W-:Y:S02]  /*4310*/  UIADD3 UR25, UPT, UPT, UR21, 0x48, URZ ;  /* 0x0000004815197890 */ /* 0x000fe4000fffe0ff */
[----:B------:R-:W-:Y:S02]  /*4320*/  UIADD3 UR17, UPT, UPT, UR21, 0x50, URZ ;  /* 0x0000005015117890 */ /* 0x000fe4000fffe0ff */
[----:B------:R-:W-:Y:S02]  /*4330*/  UPRMT UR40, UR47, 0x654, UR40 ;  /* 0x000006542f287896 */ /* 0x000fe40008000028 */
[----:B------:R-:W-:Y:S02]  /*4340*/  USHF.R.U32.HI UR43, URZ, UR49, UR6 ;  /* 0x00000031ff2b7299 */ /* 0x000fe40008011606 */
[----:B--2---:R-:W-:Y:S02]  /*4350*/  USHF.R.U32.HI UR41, URZ, UR44, UR41 ;  /* 0x0000002cff297299 */ /* 0x004fe40008011629 */
[----:B------:R-:W-:-:S02]  /*4360*/  UISETP.NE.AND UP0, UPT, UR50, 0x1, UPT ;  /* 0x000000013200788c */ /* 0x000fc4000bf05270 */
[----:B---3--:R-:W-:-:S11]  /*4370*/  UISETP.NE.AND UP3, UPT, UR4, 0x1, UPT ;  /* 0x000000010400788c */ /* 0x008fd6000bf65270 */
.L_x_85:
[C---:B------:R-:W-:Y:S02]  /*4380*/  LEA R8, R10.reuse, UR21, 0x3 ;  /* 0x000000150a087c11 */ /* 0x040fe4000f8e18ff */
[----:B------:R-:W-:Y:S02]  /*4390*/  SHF.L.U32 R0, R9, 0x1f, RZ ;  /* 0x0000001f09007819 */ /* 0x000fe400000006ff */
[----:B------:R-:W-:Y:S02]  /*43a0*/  LEA R4, R10, UR21, 0x4 ;  /* 0x000000150a047c11 */ /* 0x000fe4000f8e20ff */
[----:B--2---:R-:W2:Y:S02]  /*43b0*/  SYNCS.PHASECHK.TRANS64.TRYWAIT P0, [R8+URZ+0x90], R0 ;  /* 0x00009000080075a7 */ /* 0x004ea400080011ff */
[----:B--2---:R-:W-:Y:S05]  /*43c0*/  @!P0 BRA `(.L_x_75) ;  /* 0x0000005000048947 */ /* 0x004fea0003800000 */
.L_x_165:
[----:B------:R-:W3:Y:S01]  /*43d0*/  LDS.128 R4, [R4+0x120] ;  /* 0x0001200004047984 */ /* 0x000ee20000000c00 */
[----:B------:R-:W-:Y:S01]  /*43e0*/  UISETP.GE.AND UP0, UPT, UR42, 0x1, UPT ;  /* 0x000000012a00788c */ /* 0x000fe2000bf06270 */
[----:B------:R-:W-:Y:S01]  /*43f0*/  @!PT LDS RZ, [RZ] ;  /* 0x00000000fffff984 */ /* 0x000fe20000000800 */
[----:B------:R-:W-:Y:S01]  /*4400*/  @!PT LDS RZ, [RZ] ;  /* 0x00000000fffff984 */ /* 0x000fe20000000800 */
[----:B------:R-:W-:Y:S01]  /*4410*/  @!PT LDS RZ, [RZ] ;  /* 0x00000000fffff984 */ /* 0x000fe20000000800 */
[----:B------:R-:W-:Y:S01]  /*4420*/  @!PT LDS RZ, [RZ] ;  /* 0x00000000fffff984 */ /* 0x000fe20000000800 */
[----:B------:R4:W-:Y:S06]  /*4430*/  MEMBAR.ALL.CTA ;  /* 0x0000000000007992 */ /* 0x0009ec0000008000 */
[----:B----4-:R-:W4:Y:S01]  /*4440*/  FENCE.VIEW.ASYNC.S ;  /* 0x00000000000073c6 */ /* 0x010f220000000000 */
[----:B---3--:R-:W-:Y:S11]  /*4450*/  LOP3.LUT P0, RZ, R6, 0x1, RZ, 0xc0, !PT ;  /* 0x0000000106ff7812 */ /* 0x008ff6000780c0ff */
[----:B------:R-:W-:Y:S02]  /*4460*/  @!UPT UIADD3 URZ, UPT, UPT, URZ, URZ, URZ ;  /* 0x000000fffffff290 */ /* 0x000fe4000fffe0ff */
[----:B----4-:R-:W-:Y:S01]  /*4470*/  VOTEU.ANY UP2, P0 ;  /* 0x0000000000ff7886 */ /* 0x010fe20000040100 */
[----:B------:R-:W-:Y:S11]  /*4480*/  PLOP3.LUT P0, PT, PT, PT, UP2, 0x80, 0x8 ;  /* 0x000000000008781c */ /* 0x000ff60003f0f028 */
[----:B------:R-:W-:Y:S02]  /*4490*/  @!UPT UIADD3 URZ, UPT, UPT, URZ, URZ, URZ ;  /* 0x000000fffffff290 */ /* 0x000fe4000fffe0ff */
[----:B--2---:R-:W-:Y:S02]  /*44a0*/  @P0 SHF.R.U32.HI R0, RZ, 0x10, R5 ;  /* 0x00000010ff000819 */ /* 0x004fe40000011605 */
[----:B------:R-:W-:Y:S02]  /*44b0*/  @P0 MOV R2, R4 ;  /* 0x0000000400020202 */ /* 0x000fe40000000f00 */
[----:B------:R-:W-:Y:S01]  /*44c0*/  @P0 R2UR UR4, R0 ;  /* 0x00000000000402ca */ /* 0x000fe200000e0000 */
[----:B------:R-:W-:Y:S01]  /*44d0*/  VIADD R0, R8, 0xa0 ;  /* 0x000000a008007836 */ /* 0x000fe20000000000 */
[----:B------:R-:W-:Y:S02]  /*44e0*/  @P0 LOP3.LUT R4, R5, 0xffff, RZ, 0xc0, !PT ;  /* 0x0000ffff05040812 */ /* 0x000fe400078ec0ff */
[----:B------:R-:W-:Y:S02]  /*44f0*/  @P0 R2UR UR6, R2 ;  /* 0x00000000020602ca */ /* 0x000fe400000e0000 */
[----:B------:R-:W-:Y:S02]  /*4500*/  PRMT R0, RZ, 0x654, R0 ;  /* 0x00000654ff007816 */ /* 0x000fe40000000000 */
[----:B------:R-:W-:Y:S02]  /*4510*/  @P0 R2UR UR5, R4 ;  /* 0x00000000040502ca */ /* 0x000fe400000e0000 */
[----:B------:R2:W-:Y:S03]  /*4520*/  SYNCS.ARRIVE.TRANS64.RED.A1T0 RZ, [R0+URZ], RZ ;  /* 0x000000ff00ff79a7 */ /* 0x0005e600081004ff */
[----:B------:R-:W-:Y:S04]  /*4530*/  @UP2 UMOV UR29, UR4 ;  /* 0x00000004001d2c82 */ /* 0x000fe80008000000 */
[----:B------:R-:W-:Y:S04]  /*4540*/  @UP2 UMOV UR14, UR6 ;  /* 0x00000006000e2c82 */ /* 0x000fe80008000000 */
[----:B------:R-:W-:Y:S01]  /*4550*/  @UP2 UMOV UR13, UR5 ;  /* 0x00000005000d2c82 */ /* 0x000fe20008000000 */
[----:B------:R-:W-:Y:S05]  /*4560*/  BRA.U !UP0, `(.L_x_76) ;  /* 0x0000000108c07547 */ /* 0x000fea000b800000 */
[----:B------:R-:W-:Y:S02]  /*4570*/  UIMAD.WIDE.U32 UR18, UR13, UR51, URZ ;  /* 0x000000330d1272a5 */ /* 0x000fe4000f8e00ff */
[----:B------:R-:W-:Y:S02]  /*4580*/  UP2UR UR16, UPR, URZ, 0x4 ;  /* 0x00000004ff107883 */ /* 0x000fe40008000000 */
[----:B------:R-:W-:Y:S02]  /*4590*/  UISETP.NE.AND UP2, UPT, UR50, 0x1, UPT ;  /* 0x000000013200788c */ /* 0x000fe4000bf45270 */
[----:B------:R-:W-:Y:S02]  /*45a0*/  UIMAD.WIDE.U32 UR26, UR14, UR48, URZ ;  /* 0x000000300e1a72a5 */ /* 0x000fe4000f8e00ff */
[----:B------:R-:W-:Y:S02]  /*45b0*/  USEL UR4, UR37, UR41, !UP2 ;  /* 0x0000002925047287 */ /* 0x000fe4000d000000 */
[----:B------:R-:W-:Y:S02]  /*45c0*/  UISETP.NE.AND UP0, UPT, UR15, 0x1, UPT ;  /* 0x000000010f00788c */ /* 0x000fe4000bf05270 */
[----:B------:R-:W-:Y:S02]  /*45d0*/  UP2UR UR20, UPR, URZ, 0x2 ;  /* 0x00000002ff147883 */ /* 0x000fe40008000000 */
[----:B------:R-:W-:Y:S02]  /*45e0*/  UISETP.NE.AND UP1, UPT, UR42, 0x1, UPT ;  /* 0x000000012a00788c */ /* 0x000fe4000bf25270 */
[----:B-1----:R-:W-:Y:S02]  /*45f0*/  UIMAD.WIDE.U32 UR8, UR4, UR22, URZ ;  /* 0x00000016040872a5 */ /* 0x002fe4000f8e00ff */
[----:B------:R-:W-:Y:S01]  /*4600*/  USEL UR7, UR38, UR43, !UP0 ;  /* 0x0000002b26077287 */ /* 0x000fe2000c000000 */
[----:B------:R-:W-:Y:S02]  /*4610*/  UMOV UR5, UR19 ;  /* 0x0000001300057c82 */ /* 0x000fe40008000000 */
[----:B------:R-:W-:Y:S02]  /*4620*/  USHF.R.U32.HI UR6, URZ, UR44, UR5 ;  /* 0x0000002cff067299 */ /* 0x000fe40008011605 */
[----:B------:R-:W-:Y:S02]  /*4630*/  UIMAD.WIDE.U32 UR10, UR7, UR22, URZ ;  /* 0x00000016070a72a5 */ /* 0x000fe4000f8e00ff */
[----:B------:R-:W-:Y:S02]  /*4640*/  USEL UR6, UR13, UR6, !UP2 ;  /* 0x000000060d067287 */ /* 0x000fe4000d000000 */
[----:B------:R-:W-:Y:S01]  /*4650*/  UISETP.NE.AND UP2, UPT, UR16, URZ, UPT ;  /* 0x000000ff1000728c */ /* 0x000fe2000bf45270 */
[----:B------:R-:W-:Y:S02]  /*4660*/  UMOV UR5, UR27 ;  /* 0x0000001b00057c82 */ /* 0x000fe40008000000 */
[----:B------:R-:W-:Y:S03]  /*4670*/  USHF.R.U32.HI UR12, URZ, UR49, UR5 ;  /* 0x00000031ff0c7299 */ /* 0x000fe60008011605 */
[----:B------:R-:W-:Y:S02]  /*4680*/  UMOV UR5, UR9 ;  /* 0x0000000900057c82 */ /* 0x000fe40008000000 */
[----:B------:R-:W-:Y:S03]  /*4690*/  @UP1 USHF.R.U32.HI UR4, URZ, UR23, UR5 ;  /* 0x00000017ff041299 */ /* 0x000fe60008011605 */
[----:B------:R-:W-:Y:S01]  /*46a0*/  UMOV UR5, UR11 ;  /* 0x0000000b00057c82 */ /* 0x000fe20008000000 */
[----:B------:R-:W-:Y:S02]  /*46b0*/  UIMAD UR4, UR42, UR4, URZ ;  /* 0x000000042a0472a4 */ /* 0x000fe4000f8e02ff */
[----:B------:R-:W-:Y:S02]  /*46c0*/  @UP1 USHF.R.U32.HI UR7, URZ, UR23, UR5 ;  /* 0x00000017ff071299 */ /* 0x000fe40008011605 */
[----:B------:R-:W-:Y:S02]  /*46d0*/  USEL UR5, UR14, UR12, !UP0 ;  /* 0x0000000c0e057287 */ /* 0x000fe4000c000000 */
[----:B------:R-:W-:Y:S02]  /*46e0*/  UIMAD.WIDE.U32 UR10, UR6, UR22, URZ ;  /* 0x00000016060a72a5 */ /* 0x000fe4000f8e00ff */
[----:B------:R-:W-:Y:S02]  /*46f0*/  UIMAD UR8, UR42, UR7, URZ ;  /* 0x000000072a0872a4 */ /* 0x000fe4000f8e02ff */
[----:B------:R-:W-:Y:S03]  /*4700*/  UISETP.GE.AND UP0, UPT, UR6, UR4, UPT ;  /* 0x000000040600728c */ /* 0x000fe6000bf06270 */
[----:B------:R-:W-:Y:S01]  /*4710*/  UMOV UR4, UR11 ;  /* 0x0000000b00047c82 */ /* 0x000fe20008000000 */
[----:B------:R-:W-:Y:S02]  /*4720*/  UISETP.GE.OR UP0, UPT, UR5, UR8, UP0 ;  /* 0x000000080500728c */ /* 0x000fe40008706670 */
[----:B------:R-:W-:Y:S02]  /*4730*/  USHF.R.U32.HI UR4, URZ, UR23, UR4 ;  /* 0x00000017ff047299 */ /* 0x000fe40008011604 */
[----:B------:R-:W-:Y:S02]  /*4740*/  UIMAD.WIDE.U32 UR8, UR5, UR22, URZ ;  /* 0x00000016050872a5 */ /* 0x000fe4000f8e00ff */
[----:B------:R-:W-:Y:S04]  /*4750*/  USEL UR10, UR6, UR4, !UP1 ;  /* 0x00000004060a7287 */ /* 0x000fe8000c800000 */
[----:B------:R-:W-:Y:S01]  /*4760*/  UIADD3 UR11, UPT, UPT, -UR10, URZ, URZ ;  /* 0x000000ff0a0b7290 */ /* 0x000fe2000fffe1ff */
[----:B------:R-:W-:Y:S02]  /*4770*/  @!UP0 UMOV UR4, UR9 ;  /* 0x0000000900048c82 */ /* 0x000fe40008000000 */
[----:B------:R-:W-:Y:S02]  /*4780*/  @!UP0 USHF.R.U32.HI UR4, URZ, UR23, UR4 ;  /* 0x00000017ff048299 */ /* 0x000fe40008011604 */
[----:B------:R-:W-:Y:S02]  /*4790*/  UIMAD UR8, UR42, UR11, UR6 ;  /* 0x0000000b2a0872a4 */ /* 0x000fe4000f8e0206 */
[----:B------:R-:W-:Y:S02]  /*47a0*/  @!UP0 USEL UR4, UR5, UR4, !UP1 ;  /* 0x0000000405048287 */ /* 0x000fe4000c800000 */
[----:B------:R-:W-:Y:S02]  /*47b0*/  UISETP.NE.AND UP1, UPT, UR20, URZ, UPT ;  /* 0x000000ff1400728c */ /* 0x000fe4000bf25270 */
[----:B------:R-:W-:Y:S02]  /*47c0*/  @!UP0 UIMAD UR8, UR7, UR8, UR4 ;  /* 0x00000008070882a4 */ /* 0x000fe4000f8e0204 */
[----:B------:R-:W-:Y:S02]  /*47d0*/  @!UP0 UIADD3 UR9, UPT, UPT, UR10, -UR4, URZ ;  /* 0x800000040a098290 */ /* 0x000fe4000fffe0ff */
[----:B------:R-:W-:Y:S02]  /*47e0*/  UIADD3 UR4, UPT, UPT, -UR5, URZ, URZ ;  /* 0x000000ff05047290 */ /* 0x000fe4000fffe1ff */
[----:B------:R-:W-:Y:S02]  /*47f0*/  UIADD3 UR7, UPT, UPT, -UR6, URZ, URZ ;  /* 0x000000ff06077290 */ /* 0x000fe4000fffe1ff */
[----:B------:R-:W-:Y:S02]  /*4800*/  @!UP0 UIMAD UR6, UR9, UR42, UR5 ;  /* 0x0000002a090682a4 */ /* 0x000fe4000f8e0205 */
[----:B------:R-:W-:Y:S02]  /*4810*/  UIMAD UR14, UR15, UR4, UR14 ;  /* 0x000000040f0e72a4 */ /* 0x000fe4000f8e020e */
[----:B------:R-:W-:Y:S01]  /*4820*/  UIMAD UR13, UR50, UR7, UR13 ;  /* 0x00000007320d72a4 */ /* 0x000fe2000f8e020d */
[----:B------:R-:W-:Y:S02]  /*4830*/  @!UP0 UMOV UR5, UR8 ;  /* 0x0000000800058c82 */ /* 0x000fe40008000000 */
[----:B------:R-:W-:Y:S02]  /*4840*/  UIMAD UR14, UR5, UR15, UR14 ;  /* 0x0000000f050e72a4 */ /* 0x000fe4000f8e020e */
[----:B------:R-:W-:Y:S11]  /*4850*/  UIMAD UR13, UR6, UR50, UR13 ;  /* 0x00000032060d72a4 */ /* 0x000ff6000f8e020d */
[----:B------:R-:W-:Y:S01]  /*4860*/  @!UPT UIADD3 URZ, UPT, UPT, URZ, URZ, URZ ;  /* 0x000000fffffff290 */ /* 0x000fe2000fffe0ff */
.L_x_76:
[----:B------:R-:W3:Y:S01]  /*4870*/  @!UP3 LDCU.128 UR8, c[0x0][0xb10] ;  /* 0x00016200ff08b7ac */ /* 0x000ee20008000c00 */
[----:B------:R-:W-:Y:S02]  /*4880*/  ISETP.NE.U32.AND P0, PT, RZ, UR30, PT ;  /* 0x0000001eff007c0c */ /* 0x000fe4000bf05070 */
[----:B------:R-:W-:Y:S02]  /*4890*/  SHF.L.U32 R4, R11, 0x1f, RZ ;  /* 0x0000001f0b047819 */ /* 0x000fe400000006ff */
[----:B------:R-:W-:Y:S01]  /*48a0*/  ISETP.NE.AND.EX P0, PT, RZ, UR31, PT, P0 ;  /* 0x0000001fff007c0c */ /* 0x000fe2000bf05300 */
[----:B------:R-:W4:Y:S01]  /*48b0*/  @!UP3 LDCU UR5, c[0x0][0xb0c] ;  /* 0x00016180ff05b7ac */ /* 0x000f220008000800 */
[----:B------:R-:W-:Y:S02]  /*48c0*/  USHF.L.U32 UR35, UR24, 0x6, URZ ;  /* 0x0000000618237899 */ /* 0x000fe400080006ff */
[----:B------:R-:W-:Y:S02]  /*48d0*/  USHF.L.U32 UR34, UR28, 0x7, URZ ;  /* 0x000000071c227899 */ /* 0x000fe400080006ff */
[----:B---3--:R-:W-:Y:S07]  /*48e0*/  UIMAD.WIDE.U32 UR6, UR14, UR8, URZ ;  /* 0x000000080e0672a5 */ /* 0x008fee000f8e00ff */
[----:B------:R-:W-:Y:S01]  /*48f0*/  @!UP3 UMOV UR4, UR7 ;  /* 0x000000070004bc82 */ /* 0x000fe20008000000 */
[----:B----4-:R-:W-:Y:S02]  /*4900*/  @!UP3 UISETP.NE.AND UP0, UPT, UR5, 0x1, UPT ;  /* 0x000000010500b88c */ /* 0x010fe4000bf05270 */
[----:B------:R-:W-:Y:S02]  /*4910*/  @!UP3 USHF.R.U32.HI UR4, URZ, UR9, UR4 ;  /* 0x00000009ff04b299 */ /* 0x000fe40008011604 */
[----:B------:R-:W-:Y:S02]  /*4920*/  UIMAD.WIDE.U32 UR6, UR13, UR11, URZ ;  /* 0x0000000b0d0672a5 */ /* 0x000fe4000f8e00ff */
[----:B------:R-:W-:Y:S02]  /*4930*/  @!UP3 USEL UR8, UR14, UR4, !UP0 ;  /* 0x000000040e08b287 */ /* 0x000fe4000c000000 */
[----:B------:R-:W-:Y:S03]  /*4940*/  @!UP3 UISETP.NE.AND UP0, UPT, UR10, 0x1, UPT ;  /* 0x000000010a00b88c */ /* 0x000fe6000bf05270 */
[----:B------:R-:W-:Y:S02]  /*4950*/  @!UP3 UMOV UR6, UR7 ;  /* 0x000000070006bc82 */ /* 0x000fe40008000000 */
[----:B------:R-:W3:Y:S02]  /*4960*/  @!UP3 LDCU UR4, c[0x0][0xb20] ;  /* 0x00016400ff04b7ac */ /* 0x000ee40008000800 */
[----:B---3--:R-:W-:Y:S04]  /*4970*/  @!UP3 USHF.R.U32.HI UR6, URZ, UR4, UR6 ;  /* 0x00000004ff06b299 */ /* 0x008fe80008011606 */
[----:B------:R-:W-:Y:S04]  /*4980*/  @!UP3 USEL UR6, UR13, UR6, !UP0 ;  /* 0x000000060d06b287 */ /* 0x000fe8000c000000 */
[----:B------:R-:W-:Y:S02]  /*4990*/  @!UP3 UIADD3 UR4, UPT, UPT, -UR8, UR6, URZ ;  /* 0x000000060804b290 */ /* 0x000fe4000fffe1ff */
[----:B------:R-:W-:Y:S02]  /*49a0*/  @!UP3 UIADD3 UR6, UPT, UPT, UR8, -UR6, URZ ;  /* 0x800000060806b290 */ /* 0x000fe4000fffe0ff */
[----:B------:R-:W-:Y:S02]  /*49b0*/  @!UP3 UIMAD UR14, UR4, UR5, UR14 ;  /* 0x00000005040eb2a4 */ /* 0x000fe4000f8e020e */
[----:B------:R-:W-:Y:S01]  /*49c0*/  @!UP3 UIMAD UR13, UR6, UR10, UR13 ;  /* 0x0000000a060db2a4 */ /* 0x000fe2000f8e020d */
[----:B------:R-:W-:Y:S11]  /*49d0*/  BRA.U UP4, `(.L_x_77) ;  /* 0x0000000104107547 */ /* 0x000ff6000b800000 */
[----:B------:R-:W-:Y:S04]  /*49e0*/  MOV R2, UR39 ;  /* 0x0000002700027c02 */ /* 0x000fe80008000f00 */
[----:B------:R-:W-:Y:S04]  /*49f0*/  SHF.L.U32 R2, R2, 0x1f, RZ ;  /* 0x0000001f02027819 */ /* 0x000fe800000006ff */
[----:B------:R-:W3:Y:S02]  /*4a00*/  SYNCS.PHASECHK.TRANS64.TRYWAIT P1, [UR21+0x88], R2 ;  /* 0x00008802ff0075a7 */ /* 0x000ee40008021115 */
[----:B---3--:R-:W-:Y:S05]  /*4a10*/  @!P1 BRA `(.L_x_78) ;  /* 0x0000004800849947 */ /* 0x008fea0003800000 */
.L_x_77:
[----:B------:R-:W-:Y:S05]  /*4a20*/  BRA.U !UP6, `(.L_x_79) ;  /* 0x000000010e387547 */ /* 0x000fea000b800000 */
[----:B------:R-:W-:Y:S01]  /*4a30*/  UPLOP3.LUT UP1, UPT, UPT, UPT, UP5, 0x80, 0x8 ;  /* 0x000000000008789c */ /* 0x000fe20003f2f050 */
[----:B--2---:R-:W-:Y:S01]  /*4a40*/  HFMA2 R0, -RZ, RZ, 0, 5.9604644775390625e-08 ;  /* 0x00000001ff007431 */ /* 0x004fe200000001ff */
[----:B------:R-:W2:Y:S01]  /*4a50*/  LDCU.64 UR8, c[0x0][0x358] ;  /* 0x00006b00ff0877ac */ /* 0x000ea20008000a00 */
[----:B------:R-:W-:Y:S03]  /*4a60*/  IMAD.MOV.U32 R53, RZ, RZ, 0x1 ;  /* 0x00000001ff357424 */ /* 0x000fe600078e00ff */
[----:B------:R-:W-:Y:S05]  /*4a70*/  PLOP3.LUT P1, PT, PT, PT, UP1, 0x80, 0x8 ;  /* 0x000000000008781c */ /* 0x000fea0003f2f018 */
[----:B------:R-:W3:Y:S01]  /*4a80*/  @UP1 LDCU.64 UR4, c[0x0][0x888] ;  /* 0x00011100ff0417ac */ /* 0x000ee20008000a00 */
[----:B------:R-:W-:Y:S07]  /*4a90*/  @UP1 UIMAD UR6, UR36, UR30, URZ ;  /* 0x0000001e240612a4 */ /* 0x000fee000f8e02ff */
[----:B------:R-:W-:Y:S01]  /*4aa0*/  @!P1 PRMT R53, R0, 0x7610, R53 ;  /* 0x0000761000359816 */ /* 0x000fe20000000035 */
[----:B---3--:R-:W-:Y:S06]  /*4ab0*/  @UP1 UIMAD.WIDE UR4, UR6, 0x4, UR4 ;  /* 0x00000004060418a5 */ /* 0x008fec000f8e0204 */
[----:B------:R-:W-:Y:S01]  /*4ac0*/  IMAD.U32 R6, RZ, RZ, UR4 ;  /* 0x00000004ff067e24 */ /* 0x000fe2000f8e00ff */
[----:B------:R-:W-:Y:S04]  /*4ad0*/  MOV R7, UR5 ;  /* 0x0000000500077c02 */ /* 0x000fe80008000f00 */
[----:B------:R-:W3:Y:S01]  /*4ae0*/  @!UP1 LDCU UR4, c[0x0][0x880] ;  /* 0x00011000ff0497ac */ /* 0x000ee20008000800 */
[----:B--2--5:R4:W5:Y:S02]  /*4af0*/  @P1 LDG.E R27, desc[UR8][R6.64] ;  /* 0x00000008061b1981 */ /* 0x024964000c1e1900 */
[----:B---34-:R-:W-:Y:S07]  /*4b00*/  @!P1 IMAD.U32 R27, RZ, RZ, UR4 ;  /* 0x00000004ff1b9e24 */ /* 0x018fee000f8e00ff */
.L_x_79:
[----:B-----5:R-:W-:Y:S01]  /*4b10*/  @!P0 FSETP.EQ.AND P2, PT, R27, RZ, PT ;  /* 0x000000ff1b00820b */ /* 0x020fe20003f42000 */
[----:B------:R-:W-:Y:S01]  /*4b20*/  @!UPT UIADD3 URZ, UPT, UPT, URZ, URZ, URZ ;  /* 0x000000fffffff290 */ /* 0x000fe2000fffe0ff */
[----:B------:R-:W-:Y:S11]  /*4b30*/  @!P0 BRA `(.L_x_80) ;  /* 0x0000000000148947 */ /* 0x000ff60003800000 */
[----:B------:R-:W-:Y:S02]  /*4b40*/  LOP3.LUT P0, RZ, R53, 0xff, RZ, 0xc0, !PT ;  /* 0x000000ff35ff7812 */ /* 0x000fe4000780c0ff */
[----:B------:R-:W-:Y:S04]  /*4b50*/  PLOP3.LUT P2, PT, PT, PT, UP1, 0x80, 0x8 ;  /* 0x000000000008781c */ /* 0x000fe80003f4f018 */
[----:B------:R-:W-:Y:S07]  /*4b60*/  PLOP3.LUT P2, PT, P2, PT, PT, 0x8, 0x80 ;  /* 0x000000000080781c */ /* 0x000fee000174e170 */
[----:B------:R-:W-:Y:S11]  /*4b70*/  @P0 FSETP.EQ.AND P2, PT, R27, RZ, PT ;  /* 0x000000ff1b00020b */ /* 0x000ff60003f42000 */
[----:B------:R-:W-:Y:S02]  /*4b80*/  @!UPT UIADD3 URZ, UPT, UPT, URZ, URZ, URZ ;  /* 0x000000fffffff290 */ /* 0x000fe4000fffe0ff */
.L_x_80:
[----:B------:R-:W3:Y:S01]  /*4b90*/  SYNCS.PHASECHK.TRANS64.TRYWAIT P0, [UR21+0x60], R4 ;  /* 0x00006004ff0075a7 */ /* 0x000ee20008001115 */
[----:B------:R-:W-:Y:S04]  /*4ba0*/  ELECT P1, URZ, PT ;  /* 0x0000000000ff782f */ /* 0x000fe80003820000 */
[----:B------:R-:W-:Y:S01]  /*4bb0*/  PLOP3.LUT P1, PT, P2, P1, PT, 0xf2, 0x2f ;  /* 0x00000000002f781c */ /* 0x000fe20001723e72 */
[----:B------:R-:W-:Y:S01]  /*4bc0*/  @!UPT UIADD3 URZ, UPT, UPT, URZ, URZ, URZ ;  /* 0x000000fffffff290 */ /* 0x000fe2000fffe0ff */
[----:B---3--:R-:W-:Y:S11]  /*4bd0*/  @!P0 BRA `(.L_x_81) ;  /* 0x00000048002c8947 */ /* 0x008ff60003800000 */
.L_x_168:
[----:B--2---:R-:W-:Y:S01]  /*4be0*/  @!P1 IADD3 R2, P0, PT, R12, 0x580, RZ ;  /* 0x000005800c029810 */ /* 0x004fe20007f1e0ff */
[----:B------:R-:W-:Y:S01]  /*4bf0*/  VOTEU.ALL UP0, P1 ;  /* 0x0000000000ff7886 */ /* 0x000fe20000800000 */
[----:B------:R-:W-:Y:S01]  /*4c00*/  UMOV UR6, 0x0 ;  /* 0x0000000000067882 */ /* 0x000fe20000000000 */
[----:B------:R-:W-:Y:S01]  /*4c10*/  UMOV UR7, 0x10000000 ;  /* 0x1000000000077882 */ /* 0x000fe20000000000 */
[----:B------:R-:W-:Y:S01]  /*4c20*/  @!P1 R2UR UR5, R2 ;  /* 0x00000000020592ca */ /* 0x000fe200000e0000 */
[----:B------:R-:W-:Y:S01]  /*4c30*/  @!P1 IMAD.X R0, RZ, RZ, R13, P0 ;  /* 0x000000ffff009224 */ /* 0x000fe200000e060d */
[----:B------:R-:W-:Y:S01]  /*4c40*/  @!UP0 UIADD3 UR32, UPT, UPT, UR21, 0x400, URZ ;  /* 0x0000040015208890 */ /* 0x000fe2000fffe0ff */
[----:B------:R-:W-:Y:S03]  /*4c50*/  VOTEU.ALL UP0, P1 ;  /* 0x0000000000ff7886 */ /* 0x000fe60000800000 */
[----:B------:R-:W-:Y:S01]  /*4c60*/  @!P1 R2UR UR4, R0 ;  /* 0x00000000000492ca */ /* 0x000fe200000e0000 */
[----:B------:R-:W-:Y:S06]  /*4c70*/  @!P1 IMAD.MOV.U32 R0, RZ, RZ, 0x2000 ;  /* 0x00002000ff009424 */ /* 0x000fec00078e00ff */
[----:B------:R-:W-:Y:S06]  /*4c80*/  IMAD.U32 R6, RZ, RZ, UR5 ;  /* 0x00000005ff067e24 */ /* 0x000fec000f8e00ff */
[----:B------:R-:W-:Y:S01]  /*4c90*/  IMAD.U32 R7, RZ, RZ, UR4 ;  /* 0x00000004ff077e24 */ /* 0x000fe2000f8e00ff */
[----:B------:R-:W-:Y:S04]  /*4ca0*/  @!P1 R2UR UR4, R6 ;  /* 0x00000000060492ca */ /* 0x000fe800000e0000 */
[----:B------:R-:W-:Y:S11]  /*4cb0*/  @!P1 R2UR UR5, R7 ;  /* 0x00000000070592ca */ /* 0x000ff600000e0000 */
[----:B------:R-:W-:Y:S02]  /*4cc0*/  @!UPT UIADD3 URZ, UPT, UPT, URZ, URZ, URZ ;  /* 0x000000fffffff290 */ /* 0x000fe4000fffe0ff */
[----:B------:R2:W-:Y:S01]  /*4cd0*/  @!UP0 UTMALDG.3D [UR32], [UR4], desc[UR6] ;  /* 0x00000620040085b4 */ /* 0x0005e20008011000 */
[----:B------:R3:W-:Y:S01]  /*4ce0*/  @!P1 SYNCS.ARRIVE.TRANS64.RED.A0TR RZ, [UR21+0x40], R0 ;  /* 0x00004000ffff99a7 */ /* 0x0007e20008300415 */
[----:B--2---:R-:W-:Y:S09]  /*4cf0*/  UPRMT UR4, UR47, 0x654, UR33 ;  /* 0x000006542f047896 */ /* 0x004ff20008000021 */
[----:B------:R-:W-:Y:S01]  /*4d00*/  SYNCS.ARRIVE.TRANS64.RED.A1T0 RZ, [UR4], RZ ;  /* 0x000000ffffff79a7 */ /* 0x000fe20008100404 */
[----:B------:R-:W2:Y:S02]  /*4d10*/  SYNCS.PHASECHK.TRANS64.TRYWAIT P0, [UR21+0x68], R4 ;  /* 0x00006804ff0075a7 */ /* 0x000ea40008001115 */
[----:B--23--:R-:W-:Y:S05]  /*4d20*/  @!P0 BRA `(.L_x_82) ;  /* 0x0000004400f08947 */ /* 0x00cfea0003800000 */
.L_x_170:
[----:B------:R-:W-:Y:S01]  /*4d30*/  @!P1 IADD3 R2, P0, PT, R12, 0x580, RZ ;  /* 0x000005800c029810 */ /* 0x000fe20007f1e0ff */
[----:B------:R-:W-:Y:S01]  /*4d40*/  VOTEU.ALL UP0, P1 ;  /* 0x0000000000ff7886 */ /* 0x000fe20000800000 */
[----:B------:R-:W-:Y:S01]  /*4d50*/  UMOV UR6, 0x0 ;  /* 0x0000000000067882 */ /* 0x000fe20000000000 */
[----:B------:R-:W-:Y:S01]  /*4d60*/  UMOV UR7, 0x10000000 ;  /* 0x1000000000077882 */ /* 0x000fe20000000000 */
[----:B------:R-:W-:Y:S01]  /*4d70*/  @!P1 R2UR UR5, R2 ;  /* 0x00000000020592ca */ /* 0x000fe200000e0000 */
[----:B--2---:R-:W-:Y:S01]  /*4d80*/  @!P1 IMAD.X R0, RZ, RZ, R13, P0 ;  /* 0x000000ffff009224 */ /* 0x004fe200000e060d */
[----:B------:R-:W-:Y:S02]  /*4d90*/  @!UP0 UIADD3 UR26, UPT, UPT, UR34, 0x20, URZ ;  /* 0x00000020221a8890 */ /* 0x000fe4000fffe0ff */
[----:B------:R-:W-:Y:S02]  /*4da0*/  @!UP0 UIADD3 UR24, UPT, UPT, UR21, 0x2400, URZ ;  /* 0x0000240015188890 */ /* 0x000fe4000fffe0ff */
[----:B------:R-:W-:Y:S01]  /*4db0*/  @!P1 R2UR UR4, R0 ;  /* 0x00000000000492ca */ /* 0x000fe200000e0000 */
[----:B------:R-:W-:Y:S01]  /*4dc0*/  VOTEU.ALL UP0, P1 ;  /* 0x0000000000ff7886 */ /* 0x000fe20000800000 */
[----:B------:R-:W-:Y:S01]  /*4dd0*/  UMOV UR27, UR35 ;  /* 0x00000023001b7c82 */ /* 0x000fe20008000000 */
[----:B------:R-:W-:Y:S01]  /*4de0*/  UMOV UR28, UR36 ;  /* 0x00000024001c7c82 */ /* 0x000fe20008000000 */
[----:B------:R-:W-:Y:S03]  /*4df0*/  @!P1 IMAD.MOV.U32 R0, RZ, RZ, 0x2000 ;  /* 0x00002000ff009424 */ /* 0x000fe600078e00ff */
        /* <DEDUP_REMOVED lines=11> */
.L_x_172:
[----:B------:R-:W-:Y:S01]  /*4eb0*/  @!P1 IADD3 R2, P0, PT, R12, 0x580, RZ ;  /* 0x000005800c029810 */ /* 0x000fe20007f1e0ff */
[----:B------:R-:W-:Y:S01]  /*4ec0*/  VOTEU.ALL UP0, P1 ;  /* 0x0000000000ff7886 */ /* 0x000fe20000800000 */
[----:B------:R-:W-:Y:S01]  /*4ed0*/  UMOV UR6, 0x0 ;  /* 0x0000000000067882 */ /* 0x000fe20000000000 */
[----:B------:R-:W-:Y:S01]  /*4ee0*/  UMOV UR7, 0x10000000 ;  /* 0x1000000000077882 */ /* 0x000fe20000000000 */
[----:B------:R-:W-:Y:S01]  /*4ef0*/  @!P1 R2UR UR5, R2 ;  /* 0x00000000020592ca */ /* 0x000fe200000e0000 */
[----:B--2---:R-:W-:Y:S01]  /*4f00*/  @!P1 IMAD.X R0, RZ, RZ, R13, P0 ;  /* 0x000000ffff009224 */ /* 0x004fe200000e060d */
[----:B------:R-:W-:Y:S01]  /*4f10*/  @!UP0 UIADD3 UR18, UPT, UPT, UR34, 0x40, URZ ;  /* 0x0000004022128890 */ /* 0x000fe2000fffe0ff */
[----:B------:R-:W-:Y:S01]  /*4f20*/  VIADD R10, R10, 0x1 ;  /* 0x000000010a0a7836 */ /* 0x000fe20000000000 */
        /* <DEDUP_REMOVED lines=17> */
.L_x_174:
[----:B------:R-:W-:Y:S01]  /*5040*/  @!P1 IADD3 R2, P0, PT, R12, 0x580, RZ ;  /* 0x000005800c029810 */ /* 0x000fe20007f1e0ff */
[----:B------:R-:W-:Y:S01]  /*5050*/  VOTEU.ALL UP0, P1 ;  /* 0x0000000000ff7886 */ /* 0x000fe20000800000 */
[----:B------:R-:W-:Y:S01]  /*5060*/  UMOV UR6, 0x0 ;  /* 0x0000000000067882 */ /* 0x000fe20000000000 */
[----:B------:R-:W-:Y:S01]  /*5070*/  UMOV UR7, 0x10000000 ;  /* 0x1000000000077882 */ /* 0x000fe20000000000 */
[----:B------:R-:W-:Y:S01]  /*5080*/  @!P1 R2UR UR5, R2 ;  /* 0x00000000020592ca */ /* 0x000fe200000e0000 */
[----:B--2---:R-:W-:Y:S01]  /*5090*/  @!P1 IMAD.X R0, RZ, RZ, R13, P0 ;  /* 0x000000ffff009224 */ /* 0x004fe200000e060d */
[----:B------:R-:W-:Y:S01]  /*50a0*/  @!UP0 UIADD3 UR10, UPT, UPT, UR34, 0x60, URZ ;  /* 0x00000060220a8890 */ /* 0x000fe2000fffe0ff */
[----:B------:R-:W-:Y:S01]  /*50b0*/  R2UR UR16, R55 ;  /* 0x00000000371072ca */ /* 0x000fe200000e0000 */
[----:B------:R-:W-:Y:S01]  /*50c0*/  @!UP0 UIADD3 UR8, UPT, UPT, UR21, 0x6400, URZ ;  /* 0x0000640015088890 */ /* 0x000fe2000fffe0ff */
[----:B------:R-:W-:Y:S01]  /*50d0*/  ISETP.NE.AND P0, PT, R10, 0x2, PT ;  /* 0x000000020a00780c */ /* 0x000fe20003f05270 */
[----:B------:R-:W-:Y:S01]  /*50e0*/  @!UP0 UIADD3 UR9, UPT, UPT, UR21, 0x58, URZ ;  /* 0x0000005815098890 */ /* 0x000fe2000fffe0ff */
[----:B------:R-:W-:Y:S01]  /*50f0*/  @!P1 R2UR UR4, R0 ;  /* 0x00000000000492ca */ /* 0x000fe200000e0000 */
[----:B------:R-:W-:Y:S01]  /*5100*/  VOTEU.ALL UP0, P1 ;  /* 0x0000000000ff7886 */ /* 0x000fe20000800000 */
[----:B------:R-:W-:Y:S01]  /*5110*/  UMOV UR11, UR35 ;  /* 0x00000023000b7c82 */ /* 0x000fe20008000000 */
[----:B------:R-:W-:Y:S01]  /*5120*/  UMOV UR12, UR36 ;  /* 0x00000024000c7c82 */ /* 0x000fe20008000000 */
[----:B------:R-:W-:Y:S01]  /*5130*/  SEL R0, RZ, 0x1, P0 ;  /* 0x00000001ff007807 */ /* 0x000fe20000000000 */
[----:B------:R-:W-:Y:S01]  /*5140*/  UIADD3 UR28, UPT, UPT, UR13, UR63, URZ ;  /* 0x0000003f0d1c7290 */ /* 0x000fe2000fffe0ff */
[----:B------:R-:W-:Y:S01]  /*5150*/  IMAD.U32 R4, RZ, RZ, UR5 ;  /* 0x00000005ff047e24 */ /* 0x000fe2000f8e00ff */
[----:B------:R-:W-:Y:S01]  /*5160*/  LOP3.LUT R11, R11, 0x1, RZ, 0x3c, !PT ;  /* 0x000000010b0b7812 */ /* 0x000fe200078e3cff */
[----:B------:R-:W-:Y:S01]  /*5170*/  UMOV UR36, UR29 ;  /* 0x0000001d00247c82 */ /* 0x000fe20008000000 */
[----:B------:R-:W-:Y:S01]  /*5180*/  LOP3.LUT R9, R9, R0, RZ, 0x3c, !PT ;  /* 0x0000000009097212 */ /* 0x000fe200078e3cff */
[----:B------:R-:W-:Y:S01]  /*5190*/  UIADD3 UR24, UPT, UPT, UR14, UR16, URZ ;  /* 0x000000100e187290 */ /* 0x000fe2000fffe0ff */
[----:B------:R-:W-:Y:S01]  /*51a0*/  SEL R10, R10, RZ, P0 ;  /* 0x000000ff0a0a7207 */ /* 0x000fe20000000000 */
[----:B------:R-:W-:Y:S01]  /*51b0*/  UPLOP3.LUT UP4, UPT, UPT, UPT, UPT, 0x80, 0x8 ;  /* 0x000000000008789c */ /* 0x000fe20003f8f070 */
[----:B------:R-:W-:Y:S01]  /*51c0*/  IMAD.U32 R5, RZ, RZ, UR4 ;  /* 0x00000004ff057e24 */ /* 0x000fe2000f8e00ff */
[----:B------:R-:W-:Y:S04]  /*51d0*/  @!P1 R2UR UR4, R4 ;  /* 0x00000000040492ca */ /* 0x000fe800000e0000 */
[----:B------:R-:W-:Y:S11]  /*51e0*/  @!P1 R2UR UR5, R5 ;  /* 0x00000000050592ca */ /* 0x000ff600000e0000 */
[----:B------:R-:W-:Y:S02]  /*51f0*/  @!UPT UIADD3 URZ, UPT, UPT, URZ, URZ, URZ ;  /* 0x000000fffffff290 */ /* 0x000fe4000fffe0ff */
[----:B------:R2:W-:Y:S01]  /*5200*/  @!UP0 UTMALDG.3D [UR8], [UR4], desc[UR6] ;  /* 0x00000608040085b4 */ /* 0x0005e20008011000 */
[----:B------:R2:W-:Y:S01]  /*5210*/  @!P1 SYNCS.ARRIVE.TRANS64.RED.A0TR RZ, [UR21+0x58], R3 ;  /* 0x00005803ffff99a7 */ /* 0x0005e20008300415 */
[----:B------:R-:W-:Y:S01]  /*5220*/  SYNCS.ARRIVE.TRANS64.RED.A1T0 RZ, [UR40], RZ ;  /* 0x000000ffffff79a7 */ /* 0x000fe20008100428 */
[----:B------:R-:W-:Y:S05]  /*5230*/  BRA.U UP2, `(.L_x_85) ;  /* 0xfffffff102507547 */ /* 0x000fea000b83ffff */
[----:B------:R-:W-:-:S04]  /*5240*/  SHF.L.U32 R2, R11, 0x1f, RZ ;  /* 0x0000001f0b027819 */ /* 0x000fc800000006ff */
[----:B------:R-:W3:Y:S02]  /*5250*/  SYNCS.PHASECHK.TRANS64.TRYWAIT P0, [UR21+0x60], R2 ;  /* 0x00006002ff0075a7 */ /* 0x000ee40008001115 */
[----:B---3--:R-:W-:Y:S05]  /*5260*/  @!P0 BRA `(.L_x_86) ;  /* 0x0000004000e88947 */ /* 0x008fea0003800000 */
.L_x_176:
[----:B------:R-:W4:Y:S02]  /*5270*/  SYNCS.PHASECHK.TRANS64.TRYWAIT P0, [UR21+0x68], R2 ;  /* 0x00006802ff0075a7 */ /* 0x000f240008001115 */
[----:B----4-:R-:W-:Y:S05]  /*5280*/  @!P0 BRA `(.L_x_87) ;  /* 0x0000004000f88947 */ /* 0x010fea0003800000 */
.L_x_178:
[----:B------:R-:W4:Y:S02]  /*5290*/  SYNCS.PHASECHK.TRANS64.TRYWAIT P0, [UR21+0x70], R2 ;  /* 0x00007002ff0075a7 */ /* 0x000f240008001115 */
[----:B----4-:R-:W-:Y:S05]  /*52a0*/  @!P0 BRA `(.L_x_88) ;  /* 0x0000004400088947 */ /* 0x010fea0003800000 */
.L_x_180:
[----:B---3--:R-:W-:-:S07]  /*52b0*/  MOV R0, UR21 ;  /* 0x0000001500007c02 */ /* 0x008fce0008000f00 */
.L_x_89:
[----:B---3--:R-:W-:-:S04]  /*52c0*/  SHF.L.U32 R2, R11, 0x1f, RZ ;  /* 0x0000001f0b027819 */ /* 0x008fc800000006ff */
[----:B------:R3:W4:Y:S03]  /*52d0*/  SYNCS.PHASECHK.TRANS64.TRYWAIT P0, [R0+URZ+0x78], R2 ;  /* 0x00007802000075a7 */ /* 0x00072600080011ff */
[----:B----4-:R-:W-:Y:S05]  /*52e0*/  @!P0 NANOSLEEP.SYNCS 0x989680 ;  /* 0x009896800000895d */ /* 0x010fea0003900000 */
[----:B------:R-:W4:Y:S02]  /*52f0*/  @!P0 SYNCS.PHASECHK.TRANS64 P0, [R0+URZ+0x78], R2 ;  /* 0x00007802000085a7 */ /* 0x000f2400080010ff */
[----:B-12-4-:R-:W-:Y:S05]  /*5300*/  @P0 EXIT ;  /* 0x000000000000094d */ /* 0x016fea0003800000 */
[----:B------:R-:W-:Y:S05]  /*5310*/  BRA `(.L_x_89) ;  /* 0xfffffffc00e87947 */ /* 0x000fea000383ffff */
.L_x_74:
[----:B------:R-:W-:-:S06]  /*5320*/  UISETP.GE.AND UP0, UPT, UR18, 0x4, UPT ;  /* 0x000000041200788c */ /* 0x000fcc000bf06270 */
[----:B------:R-:W-:-:S13]  /*5330*/  PLOP3.LUT P0, PT, PT, PT, UP0, 0x80, 0x8 ;  /* 0x000000000008781c */ /* 0x000fda0003f0f008 */
[----:B-1----:R-:W-:Y:S05]  /*5340*/  @!P0 EXIT ;  /* 0x000000000000894d */ /* 0x002fea0003800000 */
[----:B------:R-:W-:Y:S01]  /*5350*/  BAR.SYNC.DEFER_BLOCKING 0x6, 0xa0 ;  /* 0x0182800000007b1d */ /* 0x000fe20000010000 */
[C---:B------:R-:W-:Y:S01]  /*5360*/  IMAD.SHL.U32 R6, R65.reuse, 0x20, RZ ;  /* 0x0000002041067824 */ /* 0x040fe200078e00ff */
[C---:B------:R-:W-:Y:S01]  /*5370*/  R2P PR, R65.reuse, 0x6 ;  /* 0x0000000641007804 */ /* 0x040fe20000000000 */
[C---:B------:R-:W-:Y:S01]  /*5380*/  IMAD.SHL.U32 R2, R65.reuse, 0x4, RZ ;  /* 0x0000000441027824 */ /* 0x040fe200078e00ff */
[----:B------:R-:W-:Y:S01]  /*5390*/  CS2R R60, SRZ ;  /* 0x00000000003c7805 */ /* 0x000fe2000001ff00 */
[C---:B------:R-:W-:Y:S01]  /*53a0*/  IMAD.U32 R23, R65.reuse, 0x10000, RZ ;  /* 0x0001000041177824 */ /* 0x040fe200078e00ff */
[----:B------:R-:W-:Y:S01]  /*53b0*/  UMOV UR44, 0x400 ;  /* 0x00000400002c7882 */ /* 0x000fe20000000000 */
[----:B------:R-:W1:Y:S01]  /*53c0*/  LDCU.64 UR4, c[0x0][0x890] ;  /* 0x00011200ff0477ac */ /* 0x000e620008000a00 */
[----:B------:R-:W2:Y:S01]  /*53d0*/  LDC.64 R50, c[0x0][0x8b0] ;  /* 0x00022c00ff327b82 */ /* 0x000ea20000000a00 */
[C---:B------:R-:W-:Y:S01]  /*53e0*/  LOP3.LUT R3, R6.reuse, 0xe0, RZ, 0xc0, !PT ;  /* 0x000000e006037812 */ /* 0x040fe200078ec0ff */
[----:B------:R-:W-:Y:S01]  /*53f0*/  IMAD.SHL.U32 R52, R65, 0x10, RZ ;  /* 0x0000001041347824 */ /* 0x000fe200078e00ff */
[----:B------:R-:W-:Y:S01]  /*5400*/  ULEA UR44, UR47, UR44, 0x18 ;  /* 0x0000002c2f2c7291 */ /* 0x000fe2000f8ec0ff */
[----:B------:R-:W-:Y:S01]  /*5410*/  LOP3.LUT R6, R6, 0x100, RZ, 0xc0, !PT ;  /* 0x0000010006067812 */ /* 0x000fe200078ec0ff */
[----:B------:R-:W-:Y:S01]  /*5420*/  IMAD.MOV.U32 R64, RZ, RZ, 0x10 ;  /* 0x00000010ff407424 */ /* 0x000fe200078e00ff */
[----:B------:R-:W-:Y:S01]  /*5430*/  LOP3.LUT R2, R3, 0x1c, R2, 0xf8, !PT ;  /* 0x0000001c03027812 */ /* 0x000fe200078ef802 */
[----:B------:R-:W-:Y:S01]  /*5440*/  IMAD.MOV.U32 R63, RZ, RZ, 0x20 ;  /* 0x00000020ff3f7424 */ /* 0x000fe200078e00ff */
[----:B------:R-:W3:Y:S01]  /*5450*/  LDC.64 R48, c[0x0][0x8a8] ;  /* 0x00022a00ff307b82 */ /* 0x000ee20000000a00 */
[----:B------:R-:W-:Y:S01]  /*5460*/  SHF.R.U32.HI R3, RZ, 0x2, R65 ;  /* 0x00000002ff037819 */ /* 0x000fe20000011641 */
[----:B------:R-:W-:Y:S01]  /*5470*/  IMAD.MOV.U32 R62, RZ, RZ, 0x1 ;  /* 0x00000001ff3e7424 */ /* 0x000fe200078e00ff */
[----:B------:R-:W-:Y:S01]  /*5480*/  LOP3.LUT R23, R23, 0x600000, RZ, 0xc0, !PT ;  /* 0x0060000017177812 */ /* 0x000fe200078ec0ff */
[----:B------:R-:W-:Y:S01]  /*5490*/  IMAD.MOV.U32 R22, RZ, RZ, RZ ;  /* 0x000000ffff167224 */ /* 0x000fe200078e00ff */
[----:B------:R-:W-:Y:S01]  /*54a0*/  LOP3.LUT R52, R6, 0x600, R52, 0xf8, !PT ;  /* 0x0000060006347812 */ /* 0x000fe200078ef834 */
[----:B------:R-:W-:Y:S01]  /*54b0*/  IMAD.MOV.U32 R59, RZ, RZ, RZ ;  /* 0x000000ffff3b7224 */ /* 0x000fe200078e00ff */
[----:B------:R-:W-:Y:S01]  /*54c0*/  LOP3.LUT R2, R2, 0x4, R3, 0x78, !PT ;  /* 0x0000000402027812 */ /* 0x000fe200078e7803 */
[----:B------:R-:W4:Y:S01]  /*54d0*/  LDS R0, [UR44+0x140] ;  /* 0x0001402cff007984 */ /* 0x000f220008000800 */
[----:B-1----:R-:W-:Y:S01]  /*54e0*/  IMAD.U32 R67, RZ, RZ, UR4 ;  /* 0x00000004ff437e24 */ /* 0x002fe2000f8e00ff */
[----:B------:R-:W-:Y:S01]  /*54f0*/  UIADD3 UR4, UPT, UPT, UR44, 0x400, URZ ;  /* 0x000004002c047890 */ /* 0x000fe2000fffe0ff */
[----:B------:R-:W-:Y:S01]  /*5500*/  LOP3.LUT R52, R52, R2, RZ, 0xfc, !PT ;  /* 0x0000000234347212 */ /* 0x000fe200078efcff */
[----:B------:R-:W-:Y:S01]  /*5510*/  IMAD.U32 R66, RZ, RZ, UR5 ;  /* 0x00000005ff427e24 */ /* 0x000fe2000f8e00ff */
[----:B------:R-:W-:Y:S01]  /*5520*/  LOP3.LUT R65, R65, 0x60, RZ, 0xc0, !PT ;  /* 0x0000006041417812 */ /* 0x000fe200078ec0ff */
[----:B------:R-:W1:Y:S01]  /*5530*/  LDCU UR60, c[0x0][0x370] ;  /* 0x00006e00ff3c77ac */ /* 0x000e620008000800 */
[----:B------:R-:W-:Y:S01]  /*5540*/  SEL R64, R64, 0xfffffff0, !P2 ;  /* 0xfffffff040407807 */ /* 0x000fe20005000000 */
[----:B------:R-:W-:Y:S01]  /*5550*/  IMAD.U32 R57, RZ, RZ, UR4 ;  /* 0x00000004ff397e24 */ /* 0x000fe2000f8e00ff */
[----:B------:R-:W-:Y:S01]  /*5560*/  SEL R63, R63, 0xffffffe0, !P1 ;  /* 0xffffffe03f3f7807 */ /* 0x000fe20004800000 */
[----:B------:R-:W1:Y:S01]  /*5570*/  LDCU UR43, c[0x0][0xb0c] ;  /* 0x00016180ff2b77ac */ /* 0x000e620008000800 */
[----:B------:R-:W1:Y:S01]  /*5580*/  LDCU UR39, c[0x0][0xb30] ;  /* 0x00016600ff2777ac */ /* 0x000e620008000800 */
[----:B------:R-:W1:Y:S01]  /*5590*/  LDCU.64 UR54, c[0x0][0x888] ;  /* 0x00011100ff3677ac */ /* 0x000e620008000a00 */
[----:B------:R-:W1:Y:S01]  /*55a0*/  LDCU.64 UR40, c[0x0][0xb28] ;  /* 0x00016500ff2877ac */ /* 0x000e620008000a00 */
[----:B------:R-:W1:Y:S01]  /*55b0*/  LDCU.128 UR56, c[0x0][0xb10] ;  /* 0x00016200ff3877ac */ /* 0x000e620008000c00 */
[----:B------:R-:W1:Y:S01]  /*55c0*/  LDCU UR53, c[0x0][0x374] ;  /* 0x00006e80ff3577ac */ /* 0x000e620008000800 */
[----:B------:R-:W-:Y:S01]  /*55d0*/  UMOV UR52, URZ ;  /* 0x000000ff00347c82 */ /* 0x000fe20008000000 */
[----:B------:R-:W-:Y:S01]  /*55e0*/  UMOV UR46, URZ ;  /* 0x000000ff002e7c82 */ /* 0x000fe20008000000 */
[----:B-1234-:R-:W-:-:S07]  /*55f0*/  IMAD.IADD R23, R0, 0x1, R23 ;  /* 0x0000000100177824 */ /* 0x01efce00078e0217 */
.L_x_133:
[C---:B------:R-:W-:Y:S02]  /*5600*/  LEA R3, R59.reuse, UR44, 0x3 ;  /* 0x0000002c3b037c11 */ /* 0x040fe4000f8e18ff */
[----:B------:R-:W-:Y:S02]  /*5610*/  SHF.L.U32 R0, R60, 0x1f, RZ ;  /* 0x0000001f3c007819 */ /* 0x000fe400000006ff */
[----:B-1----:R-:W-:Y:S02]  /*5620*/  LEA R4, R59, UR44, 0x4 ;  /* 0x0000002c3b047c11 */ /* 0x002fe4000f8e20ff */
[----:B------:R-:W1:Y:S02]  /*5630*/  SYNCS.PHASECHK.TRANS64.TRYWAIT P0, [R3+URZ+0x90], R0 ;  /* 0x00009000030075a7 */ /* 0x000e6400080011ff */
[----:B-1----:R-:W-:Y:S05]  /*5640*/  @!P0 BRA `(.L_x_90) ;  /* 0x0000004000388947 */ /* 0x002fea0003800000 */
.L_x_181:
        /* <DEDUP_REMOVED lines=8> */
[----:B--2---:R-:W-:Y:S11]  /*56d0*/  LOP3.LUT P0, RZ, R6, 0x1, RZ, 0xc0, !PT ;  /* 0x0000000106ff7812 */ /* 0x004ff6000780c0ff */
[----:B------:R-:W-:Y:S02]  /*56e0*/  @!UPT UIADD3 URZ, UPT, UPT, URZ, URZ, URZ ;  /* 0x000000fffffff290 */ /* 0x000fe4000fffe0ff */
[----:B---3--:R-:W-:Y:S01]  /*56f0*/  VOTEU.ANY UP1, P0 ;  /* 0x0000000000ff7886 */ /* 0x008fe20000020100 */
[----:B------:R-:W-:Y:S01]  /*5700*/  PLOP3.LUT P0, PT, PT, PT, UP1, 0x80, 0x8 ;  /* 0x000000000008781c */ /* 0x000fe20003f0f018 */
[----:B------:R-:W-:Y:S11]  /*5710*/  UP2UR UR62, UPR, URZ, 0x2 ;  /* 0x00000002ff3e7883 */ /* 0x000ff60008000000 */
[----:B------:R-:W-:Y:S01]  /*5720*/  @!UPT UIADD3 URZ, UPT, UPT, URZ, URZ, URZ ;  /* 0x000000fffffff290 */ /* 0x000fe2000fffe0ff */
[----:B-1----:R-:W-:Y:S02]  /*5730*/  @P0 SHF.R.U32.HI R0, RZ, 0x10, R5 ;  /* 0x00000010ff000819 */ /* 0x002fe40000011605 */
        /* <DEDUP_REMOVED lines=12> */
[----:B------:R-:W2:Y:S01]  /*5800*/  LDCU UR12, c[0x0][0xb20] ;  /* 0x00016400ff0c77ac */ /* 0x000ea20008000800 */
[----:B------:R-:W-:Y:S02]  /*5810*/  UIMAD.WIDE.U32 UR4, UR53, UR59, URZ ;  /* 0x0000003b350472a5 */ /* 0x000fe4000f8e00ff */
[----:B------:R-:W-:Y:S02]  /*5820*/  UIMAD.WIDE.U32 UR6, UR60, UR56, URZ ;  /* 0x000000383c0672a5 */ /* 0x000fe4000f8e00ff */
[----:B------:R-:W-:Y:S02]  /*5830*/  UISETP.NE.AND UP0, UPT, UR58, 0x1, UPT ;  /* 0x000000013a00788c */ /* 0x000fe4000bf05270 */
[----:B------:R-:W-:Y:S02]  /*5840*/  UIMAD.WIDE.U32 UR8, UR37, UR59, URZ ;  /* 0x0000003b250872a5 */ /* 0x000fe4000f8e00ff */
[----:B------:R-:W-:Y:S02]  /*5850*/  UIMAD.WIDE.U32 UR10, UR38, UR56, URZ ;  /* 0x00000038260a72a5 */ /* 0x000fe4000f8e00ff */
[----:B------:R-:W-:Y:S02]  /*5860*/  UISETP.NE.AND UP1, UPT, UR43, 0x1, UPT ;  /* 0x000000012b00788c */ /* 0x000fe4000bf25270 */
[----:B------:R-:W-:Y:S01]  /*5870*/  UISETP.NE.AND UP2, UPT, UR42, 0x1, UPT ;  /* 0x000000012a00788c */ /* 0x000fe2000bf45270 */
[----:B------:R-:W-:Y:S02]  /*5880*/  UMOV UR4, UR5 ;  /* 0x0000000500047c82 */ /* 0x000fe40008000000 */
[----:B--2---:R-:W-:Y:S03]  /*5890*/  USHF.R.U32.HI UR5, URZ, UR12, UR4 ;  /* 0x0000000cff057299 */ /* 0x004fe60008011604 */
[----:B------:R-:W-:Y:S02]  /*58a0*/  UMOV UR4, UR7 ;  /* 0x0000000700047c82 */ /* 0x000fe40008000000 */
[----:B------:R-:W-:Y:S02]  /*58b0*/  USHF.R.U32.HI UR7, URZ, UR57, UR4 ;  /* 0x00000039ff077299 */ /* 0x000fe40008011604 */
[----:B------:R-:W-:Y:S02]  /*58c0*/  USEL UR4, UR53, UR5, !UP0 ;  /* 0x0000000535047287 */ /* 0x000fe4000c000000 */
[----:B------:R-:W-:Y:S01]  /*58d0*/  USEL UR7, UR60, UR7, !UP1 ;  /* 0x000000073c077287 */ /* 0x000fe2000c800000 */
[----:B------:R-:W-:Y:S01]  /*58e0*/  UMOV UR5, UR9 ;  /* 0x0000000900057c82 */ /* 0x000fe20008000000 */
[----:B------:R-:W-:Y:S02]  /*58f0*/  UIMAD.WIDE.U32 UR8, UR4, UR40, URZ ;  /* 0x00000028040872a5 */ /* 0x000fe4000f8e00ff */
[----:B------:R-:W-:Y:S03]  /*5900*/  USHF.R.U32.HI UR6, URZ, UR12, UR5 ;  /* 0x0000000cff067299 */ /* 0x000fe60008011605 */
[----:B------:R-:W-:Y:S01]  /*5910*/  UMOV UR5, UR11 ;  /* 0x0000000b00057c82 */ /* 0x000fe20008000000 */
[----:B------:R-:W-:Y:S02]  /*5920*/  UIMAD.WIDE.U32 UR10, UR7, UR40, URZ ;  /* 0x00000028070a72a5 */ /* 0x000fe4000f8e00ff */
[----:B------:R-:W-:Y:S02]  /*5930*/  USHF.R.U32.HI UR12, URZ, UR57, UR5 ;  /* 0x00000039ff0c7299 */ /* 0x000fe40008011605 */
[----:B------:R-:W-:Y:S01]  /*5940*/  USEL UR6, UR37, UR6, !UP0 ;  /* 0x0000000625067287 */ /* 0x000fe2000c000000 */
[----:B------:R-:W-:Y:S02]  /*5950*/  UMOV UR5, UR9 ;  /* 0x0000000900057c82 */ /* 0x000fe40008000000 */
[----:B------:R-:W-:Y:S01]  /*5960*/  UMOV UR10, UR11 ;  /* 0x0000000b000a7c82 */ /* 0x000fe20008000000 */
[----:B------:R-:W-:Y:S02]  /*5970*/  @UP2 USHF.R.U32.HI UR4, URZ, UR41, UR5 ;  /* 0x00000029ff042299 */ /* 0x000fe40008011605 */
[----:B------:R-:W-:Y:S02]  /*5980*/  @UP2 USHF.R.U32.HI UR7, URZ, UR41, UR10 ;  /* 0x00000029ff072299 */ /* 0x000fe4000801160a */
[----:B------:R-:W-:Y:S02]  /*5990*/  UIMAD UR4, UR42, UR4, URZ ;  /* 0x000000042a0472a4 */ /* 0x000fe4000f8e02ff */
[----:B------:R-:W-:Y:S02]  /*59a0*/  UIMAD.WIDE.U32 UR10, UR6, UR40, URZ ;  /* 0x00000028060a72a5 */ /* 0x000fe4000f8e00ff */
[----:B------:R-:W-:Y:S02]  /*59b0*/  USEL UR5, UR38, UR12, !UP1 ;  /* 0x0000000c26057287 */ /* 0x000fe4000c800000 */
[----:B------:R-:W-:Y:S02]  /*59c0*/  UIMAD UR8, UR42, UR7, URZ ;  /* 0x000000072a0872a4 */ /* 0x000fe4000f8e02ff */
[----:B------:R-:W-:Y:S03]  /*59d0*/  UISETP.GE.AND UP0, UPT, UR6, UR4, UPT ;  /* 0x000000040600728c */ /* 0x000fe6000bf06270 */
[----:B------:R-:W-:Y:S01]  /*59e0*/  UMOV UR4, UR11 ;  /* 0x0000000b00047c82 */ /* 0x000fe20008000000 */
[----:B------:R-:W-:Y:S02]  /*59f0*/  UISETP.GE.OR UP0, UPT, UR5, UR8, UP0 ;  /* 0x000000080500728c */ /* 0x000fe40008706670 */
[----:B------:R-:W-:Y:S02]  /*5a00*/  USHF.R.U32.HI UR4, URZ, UR41, UR4 ;  /* 0x00000029ff047299 */ /* 0x000fe40008011604 */
[----:B------:R-:W-:Y:S02]  /*5a10*/  UIMAD.WIDE.U32 UR8, UR5, UR40, URZ ;  /* 0x00000028050872a5 */ /* 0x000fe4000f8e00ff */
[----:B------:R-:W-:Y:S02]  /*5a20*/  USEL UR11, UR6, UR4, !UP2 ;  /* 0x00000004060b7287 */ /* 0x000fe4000d000000 */
[----:B------:R-:W-:Y:S02]  /*5a30*/  UIADD3 UR8, UPT, UPT, -UR5, URZ, URZ ;  /* 0x000000ff05087290 */ /* 0x000fe4000fffe1ff */
[----:B------:R-:W-:Y:S01]  /*5a40*/  UIADD3 UR10, UPT, UPT, -UR11, URZ, URZ ;  /* 0x000000ff0b0a7290 */ /* 0x000fe2000fffe1ff */
[----:B------:R-:W-:Y:S01]  /*5a50*/  @!UP0 UMOV UR4, UR9 ;  /* 0x0000000900048c82 */ /* 0x000fe20008000000 */
[----:B------:R-:W-:Y:S02]  /*5a60*/  UIADD3 UR9, UPT, UPT, -UR6, URZ, URZ ;  /* 0x000000ff06097290 */ /* 0x000fe4000fffe1ff */
[----:B------:R-:W-:Y:S02]  /*5a70*/  @!UP0 USHF.R.U32.HI UR4, URZ, UR41, UR4 ;  /* 0x00000029ff048299 */ /* 0x000fe40008011604 */
[----:B------:R-:W-:Y:S02]  /*5a80*/  UIMAD UR10, UR42, UR10, UR6 ;  /* 0x0000000a2a0a72a4 */ /* 0x000fe4000f8e0206 */
[----:B------:R-:W-:Y:S04]  /*5a90*/  @!UP0 USEL UR4, UR5, UR4, !UP2 ;  /* 0x0000000405048287 */ /* 0x000fe8000d000000 */
[----:B------:R-:W-:Y:S02]  /*5aa0*/  @!UP0 UIMAD UR10, UR7, UR10, UR4 ;  /* 0x0000000a070a82a4 */ /* 0x000fe4000f8e0204 */
[----:B------:R-:W-:Y:S02]  /*5ab0*/  @!UP0 UIADD3 UR11, UPT, UPT, UR11, -UR4, URZ ;  /* 0x800000040b0b8290 */ /* 0x000fe4000fffe0ff */
[----:B------:R-:W-:Y:S02]  /*5ac0*/  UIMAD UR7, UR43, UR8, UR38 ;  /* 0x000000082b0772a4 */ /* 0x000fe4000f8e0226 */
[----:B------:R-:W-:Y:S02]  /*5ad0*/  @!UP0 UIMAD UR6, UR11, UR42, UR5 ;  /* 0x0000002a0b0682a4 */ /* 0x000fe4000f8e0205 */
[----:B------:R-:W-:Y:S01]  /*5ae0*/  UIMAD UR4, UR58, UR9, UR37 ;  /* 0x000000093a0472a4 */ /* 0x000fe2000f8e0225 */
[----:B------:R-:W-:Y:S02]  /*5af0*/  @!UP0 UMOV UR5, UR10 ;  /* 0x0000000a00058c82 */ /* 0x000fe40008000000 */
[----:B------:R-:W-:Y:S02]  /*5b00*/  UIMAD UR38, UR5, UR43, UR7 ;  /* 0x0000002b052672a4 */ /* 0x000fe4000f8e0207 */
[----:B------:R-:W-:Y:S11]  /*5b10*/  UIMAD UR37, UR6, UR58, UR4 ;  /* 0x0000003a062572a4 */ /* 0x000ff6000f8e0204 */
[----:B------:R-:W-:Y:S01]  /*5b20*/  @!UPT UIADD3 URZ, UPT, UPT, URZ, URZ, URZ ;  /* 0x000000fffffff290 */ /* 0x000fe2000fffe0ff */
.L_x_91:
[----:B------:R-:W-:Y:S01]  /*5b30*/  UISETP.NE.AND UP0, UPT, UR39, 0x1, UPT ;  /* 0x000000012700788c */ /* 0x000fe2000bf05270 */
[----:B------:R-:W-:Y:S01]  /*5b40*/  LOP3.LUT P0, RZ, R57, 0x3f0, RZ, 0xc0, !PT ;  /* 0x000003f039ff7812 */ /* 0x000fe2000780c0ff */
[----:B------:R-:W-:Y:S01]  /*5b50*/  USHF.L.U32 UR50, UR24, 0x6, URZ ;  /* 0x0000000618327899 */ /* 0x000fe200080006ff */
[----:B------:R-:W-:Y:S01]  /*5b60*/  BSSY.RECONVERGENT B6, `(.L_x_92) ;  /* 0x0000034000067945 */ /* 0x000fe20003800200 */
[----:B------:R-:W-:Y:S01]  /*5b70*/  USHF.L.U32 UR49, UR28, 0x7, URZ ;  /* 0x000000071c317899 */ /* 0x000fe200080006ff */
[----:B------:R-:W-:Y:S06]  /*5b80*/  IADD3 R59, PT, PT, R59, 0x1, RZ ;  /* 0x000000013b3b7810 */ /* 0x000fec0007ffe0ff */
[----:B------:R-:W2:Y:S01]  /*5b90*/  @!UP0 LDCU.128 UR12, c[0x0][0xb10] ;  /* 0x00016200ff0c87ac */ /* 0x000ea20008000c00 */
[----:B------:R-:W3:Y:S01]  /*5ba0*/  @!UP0 LDCU UR5, c[0x0][0xb0c] ;  /* 0x00016180ff0587ac */ /* 0x000ee20008000800 */
[----:B------:R-:W4:Y:S01]  /*5bb0*/  @!UP0 LDCU UR10, c[0x0][0xb20] ;  /* 0x00016400ff0a87ac */ /* 0x000f220008000800 */
[----:B--2---:R-:W-:Y:S02]  /*5bc0*/  UIMAD.WIDE.U32 UR8, UR38, UR12, URZ ;  /* 0x0000000c260872a5 */ /* 0x004fe4000f8e00ff */
[----:B------:R-:W-:Y:S02]  /*5bd0*/  UIMAD.WIDE.U32 UR6, UR37, UR15, URZ ;  /* 0x0000000f250672a5 */ /* 0x000fe4000f8e00ff */
[----:B------:R-:W-:Y:S03]  /*5be0*/  @!UP0 UISETP.NE.AND UP1, UPT, UR14, 0x1, UPT ;  /* 0x000000010e00888c */ /* 0x000fe6000bf25270 */
[----:B------:R-:W-:Y:S01]  /*5bf0*/  @!UP0 UMOV UR4, UR9 ;  /* 0x0000000900048c82 */ /* 0x000fe20008000000 */
[----:B---3--:R-:W-:Y:S02]  /*5c00*/  @!UP0 UISETP.NE.AND UP2, UPT, UR5, 0x1, UPT ;  /* 0x000000010500888c */ /* 0x008fe4000bf45270 */
[----:B------:R-:W-:Y:S01]  /*5c10*/  @!UP0 USHF.R.U32.HI UR4, URZ, UR13, UR4 ;  /* 0x0000000dff048299 */ /* 0x000fe20008011604 */
[----:B------:R-:W-:Y:S02]  /*5c20*/  @!UP0 UMOV UR6, UR7 ;  /* 0x0000000700068c82 */ /* 0x000fe40008000000 */
[----:B----4-:R-:W-:Y:S02]  /*5c30*/  @!UP0 USHF.R.U32.HI UR6, URZ, UR10, UR6 ;  /* 0x0000000aff068299 */ /* 0x010fe40008011606 */
[----:B------:R-:W-:Y:S02]  /*5c40*/  @!UP0 USEL UR7, UR38, UR4, !UP2 ;  /* 0x0000000426078287 */ /* 0x000fe4000d000000 */
[----:B------:R-:W-:Y:S04]  /*5c50*/  @!UP0 USEL UR6, UR37, UR6, !UP1 ;  /* 0x0000000625068287 */ /* 0x000fe8000c800000 */
[----:B------:R-:W-:Y:S02]  /*5c60*/  @!UP0 UIADD3 UR4, UPT, UPT, -UR7, UR6, URZ ;  /* 0x0000000607048290 */ /* 0x000fe4000fffe1ff */
[----:B------:R-:W-:Y:S02]  /*5c70*/  @!UP0 UIADD3 UR6, UPT, UPT, UR7, -UR6, URZ ;  /* 0x8000000607068290 */ /* 0x000fe4000fffe0ff */
[----:B------:R-:W-:Y:S02]  /*5c80*/  @!UP0 UIMAD UR38, UR4, UR5, UR38 ;  /* 0x00000005042682a4 */ /* 0x000fe4000f8e0226 */
[----:B------:R-:W-:Y:S01]  /*5c90*/  @!UP0 UIMAD UR37, UR6, UR14, UR37 ;  /* 0x0000000e062582a4 */ /* 0x000fe2000f8e0225 */
[----:B------:R-:W-:Y:S11]  /*5ca0*/  @!P0 BRA `(.L_x_93) ;  /* 0x00000000007c8947 */ /* 0x000ff60003800000 */
[----:B------:R-:W2:Y:S01]  /*5cb0*/  LDCU.64 UR8, c[0x4][0x80] ;  /* 0x01001000ff0877ac */ /* 0x000ea20008000a00 */
[----:B------:R-:W-:Y:S01]  /*5cc0*/  MOV R2, 0x0 ;  /* 0x0000000000027802 */ /* 0x000fe20000000f00 */
[----:B------:R-:W-:Y:S02]  /*5cd0*/  HFMA2 R12, -RZ, RZ, 0, 5.9604644775390625e-08 ;  /* 0x00000001ff0c7431 */ /* 0x000fe400000001ff */
[----:B------:R-:W-:Y:S01]  /*5ce0*/  IMAD.MOV.U32 R8, RZ, RZ, 0x70 ;  /* 0x00000070ff087424 */ /* 0x000fe200078e00ff */
[----:B------:R3:W4:Y:S01]  /*5cf0*/  LDC.64 R14, c[0x4][R2] ;  /* 0x01000000020e7b82 */ /* 0x0007220000000a00 */
[----:B------:R-:W1:Y:S01]  /*5d00*/  LDCU.64 UR6, c[0x4][0x88] ;  /* 0x01001100ff0677ac */ /* 0x000e620008000a00 */
[----:B------:R-:W-:Y:S01]  /*5d10*/  IMAD.MOV.U32 R13, RZ, RZ, RZ ;  /* 0x000000ffff0d7224 */ /* 0x000fe200078e00ff */
[----:B------:R-:W1:Y:S01]  /*5d20*/  LDCU.64 UR4, c[0x4][0x8] ;  /* 0x01000100ff0477ac */ /* 0x000e620008000a00 */
[----:B--2---:R-:W-:Y:S01]  /*5d30*/  MOV R5, UR9 ;  /* 0x0000000900057c02 */ /* 0x004fe20008000f00 */
[----:B------:R-:W-:Y:S01]  /*5d40*/  IMAD.U32 R4, RZ, RZ, UR8 ;  /* 0x00000008ff047e24 */ /* 0x000fe2000f8e00ff */
[----:B-1----:R-:W-:Y:S01]  /*5d50*/  MOV R7, UR7 ;  /* 0x0000000700077c02 */ /* 0x002fe20008000f00 */
[----:B------:R-:W-:Y:S01]  /*5d60*/  IMAD.U32 R6, RZ, RZ, UR6 ;  /* 0x00000006ff067e24 */ /* 0x000fe2000f8e00ff */
[----:B------:R-:W-:Y:S01]  /*5d70*/  MOV R11, UR5 ;  /* 0x00000005000b7c02 */ /* 0x000fe20008000f00 */
[----:B------:R-:W-:Y:S02]  /*5d80*/  IMAD.U32 R10, RZ, RZ, UR4 ;  /* 0x00000004ff0a7e24 */ /* 0x000fe4000f8e00ff */
[----:B------:R-:W-:Y:S07]  /*5d90*/  LEPC R20, `(.L_x_94) ;  /* 0x000000001014794e */ /* 0x000fee0000000000 */
[----:B---345:R-:W-:Y:S05]  /*5da0*/  CALL.ABS.NOINC R14 ;  /* 0x000000000e007343 */ /* 0x038fea0003c00000 */
.L_x_94:
[----:B------:R-:W1:Y:S01]  /*5db0*/  LDCU.64 UR8, c[0x4][0x80] ;  /* 0x01001000ff0877ac */ /* 0x000e620008000a00 */
[----:B------:R-:W2:Y:S01]  /*5dc0*/  LDC.64 R2, c[0x4][R2] ;  /* 0x0100000002027b82 */ /* 0x000ea20000000a00 */
[----:B------:R-:W-:Y:S02]  /*5dd0*/  HFMA2 R12, -RZ, RZ, 0, 5.9604644775390625e-08 ;  /* 0x00000001ff0c7431 */ /* 0x000fe400000001ff */
[----:B------:R-:W-:Y:S02]  /*5de0*/  IMAD.MOV.U32 R8, RZ, RZ, 0x70 ;  /* 0x00000070ff087424 */ /* 0x000fe400078e00ff */
[----:B------:R-:W-:Y:S01]  /*5df0*/  IMAD.MOV.U32 R13, RZ, RZ, RZ ;  /* 0x000000ffff0d7224 */ /* 0x000fe200078e00ff */
[----:B------:R-:W3:Y:S01]  /*5e00*/  LDCU.64 UR6, c[0x4][0x88] ;  /* 0x01001100ff0677ac */ /* 0x000ee20008000a00 */
[----:B------:R-:W4:Y:S01]  /*5e10*/  LDCU.64 UR4, c[0x4][0x8] ;  /* 0x01000100ff0477ac */ /* 0x000f220008000a00 */
[----:B-1----:R-:W-:Y:S02]  /*5e20*/  MOV R4, UR8 ;  /* 0x0000000800047c02 */ /* 0x002fe40008000f00 */
[----:B------:R-:W-:Y:S02]  /*5e30*/  MOV R5, UR9 ;  /* 0x0000000900057c02 */ /* 0x000fe40008000f00 */
[----:B---3--:R-:W-:Y:S01]  /*5e40*/  MOV R7, UR7 ;  /* 0x0000000700077c02 */ /* 0x008fe20008000f00 */
[----:B------:R-:W-:Y:S01]  /*5e50*/  IMAD.U32 R6, RZ, RZ, UR6 ;  /* 0x00000006ff067e24 */ /* 0x000fe2000f8e00ff */
[----:B----4-:R-:W-:Y:S01]  /*5e60*/  MOV R11, UR5 ;  /* 0x00000005000b7c02 */ /* 0x010fe20008000f00 */
[----:B------:R-:W-:Y:S02]  /*5e70*/  IMAD.U32 R10, RZ, RZ, UR4 ;  /* 0x00000004ff0a7e24 */ /* 0x000fe4000f8e00ff */
[----:B------:R-:W-:Y:S07]  /*5e80*/  LEPC R20, `(.L_x_93) ;  /* 0x000000001014794e */ /* 0x000fee0000000000 */
[----:B--2---:R-:W-:Y:S05]  /*5e90*/  CALL.ABS.NOINC R2 ;  /* 0x0000000002007343 */ /* 0x004fea0003c00000 */
.L_x_93:
[----:B------:R-:W-:Y:S05]  /*5ea0*/  BSYNC.RECONVERGENT B6 ;  /* 0x0000000000067941 */ /* 0x000fea0003800200 */
.L_x_92:
[----:B------:R-:W-:Y:S02]  /*5eb0*/  R2UR UR6, R56 ;  /* 0x00000000380672ca */ /* 0x000fe400000e0000 */
[----:B------:R-:W-:Y:S02]  /*5ec0*/  R2UR UR5, R67 ;  /* 0x00000000430572ca */ /* 0x000fe400000e0000 */
[----:B------:R-:W-:Y:S02]  /*5ed0*/  R2UR UR4, R66 ;  /* 0x00000000420472ca */ /* 0x000fe400000e0000 */
[----:B------:R-:W-:Y:S02]  /*5ee0*/  ISETP.NE.U32.AND P4, PT, R50, RZ, PT ;  /* 0x000000ff3200720c */ /* 0x000fe40003f85070 */
[----:B------:R-:W-:Y:S02]  /*5ef0*/  ISETP.NE.U32.AND P2, PT, RZ, UR54, PT ;  /* 0x00000036ff007c0c */ /* 0x000fe4000bf45070 */
[----:B------:R-:W-:Y:S02]  /*5f00*/  ISETP.NE.AND.EX P4, PT, R51, RZ, PT, P4 ;  /* 0x000000ff3300720c */ /* 0x000fe40003f85340 */
[----:B------:R-:W-:Y:S01]  /*5f10*/  ISETP.NE.AND.EX P2, PT, RZ, UR55, PT, P2 ;  /* 0x00000037ff007c0c */ /* 0x000fe2000bf45320 */
[----:B------:R-:W-:Y:S02]  /*5f20*/  UISETP.NE.AND UP2, UPT, UR6, URZ, UPT ;  /* 0x000000ff0600728c */ /* 0x000fe4000bf45270 */
[----:B------:R-:W-:Y:S04]  /*5f30*/  UISETP.NE.U32.AND UP0, UPT, UR5, URZ, UPT ;  /* 0x000000ff0500728c */ /* 0x000fe8000bf05070 */
[----:B------:R-:W-:Y:S01]  /*5f40*/  UISETP.NE.AND.EX UP1, UPT, UR4, URZ, UPT, UP0 ;  /* 0x000000ff0400728c */ /* 0x000fe2000bf25300 */
[----:B------:R-:W-:Y:S01]  /*5f50*/  PLOP3.LUT P1, PT, PT, PT, UP2, 0x80, 0x8 ;  /* 0x000000000008781c */ /* 0x000fe20003f2f028 */
[----:B------:R-:W-:Y:S03]  /*5f60*/  UPLOP3.LUT UP0, UPT, UPT, UPT, UPT, 0x40, 0x4 ;  /* 0x000000000004789c */ /* 0x000fe60003f0e870 */
[----:B------:R-:W-:Y:S06]  /*5f70*/  @UP2 UPLOP3.LUT UP0, UPT, UPT, UPT, UP1, 0x80, 0x8 ;  /* 0x000000000008289c */ /* 0x000fec0003f0f010 */
[----:B------:R-:W-:Y:S01]  /*5f80*/  PLOP3.LUT P0, PT, PT, PT, UP0, 0x80, 0x8 ;  /* 0x000000000008781c */ /* 0x000fe20003f0f008 */
[----:B------:R-:W-:Y:S01]  /*5f90*/  @!UPT UIADD3 URZ, UPT, UPT, URZ, URZ, URZ ;  /* 0x000000fffffff290 */ /* 0x000fe2000fffe0ff */
[----:B------:R-:W-:Y:S11]  /*5fa0*/  BRA.U !UP1, `(.L_x_95) ;  /* 0x0000000109407547 */ /* 0x000ff6000b800000 */
[----:B------:R-:W-:Y:S01]  /*5fb0*/  UISETP.NE.U32.AND UP0, UPT, UR54, URZ, UPT ;  /* 0x000000ff3600728c */ /* 0x000fe2000bf05070 */
[----:B------:R-:W-:Y:S01]  /*5fc0*/  R2UR UR6, R67 ;  /* 0x00000000430672ca */ /* 0x000fe200000e0000 */
[----:B------:R-:W2:Y:S01]  /*5fd0*/  LDCU.64 UR8, c[0x0][0x358] ;  /* 0x00006b00ff0877ac */ /* 0x000ea20008000a00 */
[----:B------:R-:W-:Y:S02]  /*5fe0*/  HFMA2 R53, -RZ, RZ, 0, 5.9604644775390625e-08 ;  /* 0x00000001ff357431 */ /* 0x000fe400000001ff */
[----:B-1----:R-:W-:Y:S01]  /*5ff0*/  IMAD.MOV.U32 R0, RZ, RZ, 0x1 ;  /* 0x00000001ff007424 */ /* 0x002fe200078e00ff */
[----:B------:R-:W-:Y:S06]  /*6000*/  UISETP.NE.AND.EX UP0, UPT, UR55, URZ, UPT, UP0 ;  /* 0x000000ff3700728c */ /* 0x000fec000bf05300 */
[----:B------:R-:W-:Y:S05]  /*6010*/  PLOP3.LUT P3, PT, PT, PT, UP0, 0x80, 0x8 ;  /* 0x000000000008781c */ /* 0x000fea0003f6f008 */
[----:B------:R-:W1:Y:S01]  /*6020*/  @UP0 LDCU.64 UR4, c[0x0][0x888] ;  /* 0x00011100ff0407ac */ /* 0x000e620008000a00 */
[----:B------:R-:W-:Y:S07]  /*6030*/  @UP0 UIMAD UR6, UR36, UR6, URZ ;  /* 0x00000006240602a4 */ /* 0x000fee000f8e02ff */
[----:B------:R-:W-:Y:S01]  /*6040*/  @!P3 PRMT R53, R0, 0x7610, R53 ;  /* 0x000076100035b816 */ /* 0x000fe20000000035 */
[----:B-1----:R-:W-:Y:S06]  /*6050*/  @UP0 UIMAD.WIDE UR4, UR6, 0x4, UR4 ;  /* 0x00000004060408a5 */ /* 0x002fec000f8e0204 */
[----:B------:R-:W-:Y:S02]  /*6060*/  IMAD.U32 R2, RZ, RZ, UR4 ;  /* 0x00000004ff027e24 */ /* 0x000fe4000f8e00ff */
[----:B------:R-:W-:Y:S03]  /*6070*/  IMAD.U32 R3, RZ, RZ, UR5 ;  /* 0x00000005ff037e24 */ /* 0x000fe6000f8e00ff */
[----:B------:R-:W1:Y:S02]  /*6080*/  @!UP0 LDCU UR4, c[0x0][0x880] ;  /* 0x00011000ff0487ac */ /* 0x000e640008000800 */
[----:B--2--5:R2:W5:Y:S02]  /*6090*/  @P3 LDG.E R27, desc[UR8][R2.64] ;  /* 0x00000008021b3981 */ /* 0x024564000c1e1900 */
[----:B-12---:R-:W-:Y:S02]  /*60a0*/  @!P3 MOV R27, UR4 ;  /* 0x00000004001bbc02 */ /* 0x006fe40008000f00 */
.L_x_95:
[----:B------:R-:W-:Y:S05]  /*60b0*/  @!P4 BRA `(.L_x_96) ;  /* 0x000000000024c947 */ /* 0x000fea0003800000 */
[----:B------:R-:W-:Y:S01]  /*60c0*/  ISETP.NE.U32.AND P3, PT, R48, RZ, PT ;  /* 0x000000ff3000720c */ /* 0x000fe20003f65070 */
[----:B------:R-:W2:Y:S03]  /*60d0*/  LDCU.64 UR4, c[0x0][0x358] ;  /* 0x00006b00ff0477ac */ /* 0x000ea60008000a00 */
[----:B------:R-:W-:Y:S11]  /*60e0*/  ISETP.NE.AND.EX P3, PT, R49, RZ, PT, P3 ;  /* 0x000000ff3100720c */ /* 0x000ff60003f65330 */
[----:B------:R-:W-:Y:S02]  /*60f0*/  @!UPT UIADD3 URZ, UPT, UPT, URZ, URZ, URZ ;  /* 0x000000fffffff290 */ /* 0x000fe4000fffe0ff */
[----:B------:R-:W3:Y:S01]  /*6100*/  @P3 LDC.64 R2, c[0x0][0x8a8] ;  /* 0x00022a00ff023b82 */ /* 0x000ee20000000a00 */
[----:B-1----:R-:W-:Y:S04]  /*6110*/  @P3 IMAD R0, R50, UR36, RZ ;  /* 0x0000002432003c24 */ /* 0x002fe8000f8e02ff */
[----:B---3--:R-:W-:Y:S05]  /*6120*/  @P3 IMAD.WIDE R2, R0, 0x4, R2 ;  /* 0x0000000400023825 */ /* 0x008fea00078e0202 */
[----:B--2--5:R2:W5:Y:S02]  /*6130*/  @P3 LDG.E R24, desc[UR4][R2.64] ;  /* 0x0000000402183981 */ /* 0x024564000c1e1900 */
[----:B--2---:R-:W3:Y:S02]  /*6140*/  @!P3 LDC R24, c[0x0][0x8a0] ;  /* 0x00022800ff18bb82 */ /* 0x004ee40000000800 */
.L_x_96:
[----:B-----5:R-:W-:Y:S01]  /*6150*/  FSETP.NEU.AND P3, PT, R27, RZ, PT ;  /* 0x000000ff1b00720b */ /* 0x020fe20003f6d000 */
[----:B------:R-:W-:Y:S01]  /*6160*/  IMAD.SHL.U32 R74, R52, 0x4, RZ ;  /* 0x00000004344a7824 */ /* 0x000fe200078e00ff */
[----:B------:R-:W-:Y:S01]  /*6170*/  SEL R4, RZ, 0xffffffff, P2 ;  /* 0xffffffffff047807 */ /* 0x000fe20001000000 */
[----:B------:R-:W-:Y:S01]  /*6180*/  BSSY B1, `(.L_x_97) ;  /* 0x0000044000017945 */ /* 0x000fe20003800000 */
[----:B------:R-:W-:Y:S01]  /*6190*/  @P1 LOP3.LUT P2, RZ, R53, 0xff, RZ, 0xc0, !PT ;  /* 0x000000ff35ff1812 */ /* 0x000fe2000784c0ff */
[----:B------:R-:W-:Y:S01]  /*61a0*/  VIADD R70, R74, UR44 ;  /* 0x0000002c4a467c36 */ /* 0x000fe20008000000 */
[----:B-1----:R-:W-:Y:S01]  /*61b0*/  @P1 SEL R0, RZ, 0xffffffff, P3 ;  /* 0xffffffffff001807 */ /* 0x002fe20001800000 */
[----:B------:R-:W-:Y:S01]  /*61c0*/  IMAD.MOV.U32 R75, RZ, RZ, 0x1 ;  /* 0x00000001ff4b7424 */ /* 0x000fe200078e00ff */
[----:B------:R-:W-:Y:S01]  /*61d0*/  LOP3.LUT R62, R62, 0x1, RZ, 0x3c, !PT ;  /* 0x000000013e3e7812 */ /* 0x000fe200078e3cff */
[----:B------:R-:W-:Y:S01]  /*61e0*/  IMAD.MOV.U32 R73, RZ, RZ, RZ ;  /* 0x000000ffff497224 */ /* 0x000fe200078e00ff */
[----:B------:R-:W-:Y:S02]  /*61f0*/  @P0 SEL R0, R4, R0, !P2 ;  /* 0x0000000004000207 */ /* 0x000fe40005000000 */
[----:B------:R-:W-:Y:S02]  /*6200*/  CS2R R38, SRZ ;  /* 0x0000000000267805 */ /* 0x000fe4000001ff00 */
[----:B------:R-:W-:Y:S02]  /*6210*/  LEA R26, R22, UR44, 0x3 ;  /* 0x0000002c161a7c11 */ /* 0x000fe4000f8e18ff */
[----:B------:R-:W-:Y:S02]  /*6220*/  CS2R R36, SRZ ;  /* 0x0000000000247805 */ /* 0x000fe4000001ff00 */
[----:B------:R-:W-:Y:S02]  /*6230*/  @P1 LOP3.LUT R0, R0, 0x1, RZ, 0xc0, !PT ;  /* 0x0000000100001812 */ /* 0x000fe400078ec0ff */
[----:B------:R-:W-:Y:S02]  /*6240*/  CS2R R34, SRZ ;  /* 0x0000000000227805 */ /* 0x000fe4000001ff00 */
[----:B------:R-:W-:Y:S02]  /*6250*/  SHF.L.U32 R2, R61, 0x1f, RZ ;  /* 0x0000001f3d027819 */ /* 0x000fe400000006ff */
[----:B------:R-:W-:Y:S02]  /*6260*/  CS2R R32, SRZ ;  /* 0x0000000000207805 */ /* 0x000fe4000001ff00 */
[----:B------:R-:W-:Y:S02]  /*6270*/  ISETP.NE.U32.OR P6, PT, R0, 0x1, !P1 ;  /* 0x000000010000780c */ /* 0x000fe40004fc5470 */
[----:B------:R-:W-:Y:S02]  /*6280*/  CS2R R42, SRZ ;  /* 0x00000000002a7805 */ /* 0x000fe4000001ff00 */
[----:B------:R-:W-:Y:S02]  /*6290*/  PLOP3.LUT P2, PT, PT, PT, UP1, 0x80, 0x8 ;  /* 0x000000000008781c */ /* 0x000fe40003f4f018 */
[----:B------:R-:W-:Y:S02]  /*62a0*/  CS2R R40, SRZ ;  /* 0x0000000000287805 */ /* 0x000fe4000001ff00 */
[----:B------:R-:W-:Y:S02]  /*62b0*/  LEA.HI R25, R22, R22, RZ, 0x1 ;  /* 0x0000001616197211 */ /* 0x000fe400078f08ff */
[----:B------:R-:W-:Y:S02]  /*62c0*/  CS2R R46, SRZ ;  /* 0x00000000002e7805 */ /* 0x000fe4000001ff00 */
[----:B------:R-:W-:Y:S02]  /*62d0*/  LOP3.LUT P4, R58, R53, 0xff, RZ, 0xc0, !PT ;  /* 0x000000ff353a7812 */ /* 0x000fe4000788c0ff */
[----:B------:R-:W-:Y:S02]  /*62e0*/  CS2R R44, SRZ ;  /* 0x00000000002c7805 */ /* 0x000fe4000001ff00 */
[----:B------:R-:W-:Y:S01]  /*62f0*/  SEL R3, RZ, 0xffffffff, P3 ;  /* 0xffffffffff037807 */ /* 0x000fe20001800000 */
[----:B------:R-:W-:Y:S01]  /*6300*/  VIADD R71, R70, 0x400 ;  /* 0x0000040046477836 */ /* 0x000fe20000000000 */
[----:B------:R-:W-:Y:S01]  /*6310*/  P2R R68, PR, RZ, 0x40 ;  /* 0x00000040ff447803 */ /* 0x000fe20000000000 */
[----:B------:R-:W-:Y:S01]  /*6320*/  IMAD.IADD R69, R63, 0x1, R70 ;  /* 0x000000013f457824 */ /* 0x000fe200078e0246 */
[----:B------:R-:W-:Y:S02]  /*6330*/  @P6 SHF.L.U32 R0, R62, 0x1f, RZ ;  /* 0x0000001f3e006819 */ /* 0x000fe400000006ff */
[----:B------:R-:W-:Y:S02]  /*6340*/  @P2 SEL R3, R4, R3, !P4 ;  /* 0x0000000304032207 */ /* 0x000fe40006000000 */
[----:B------:R1:W2:Y:S02]  /*6350*/  @P6 SYNCS.PHASECHK.TRANS64.TRYWAIT P1, [UR44+0x40], R0 ;  /* 0x00004000ff0065a7 */ /* 0x0002a4000802112c */
[----:B------:R-:W-:Y:S04]  /*6360*/  LOP3.LUT R3, R3, 0x1, RZ, 0xc0, !PT ;  /* 0x0000000103037812 */ /* 0x000fe800078ec0ff */
[----:B------:R-:W-:Y:S04]  /*6370*/  ISETP.NE.U32.AND P5, PT, R3, 0x1, PT ;  /* 0x000000010300780c */ /* 0x000fe80003fa5070 */
[----:B------:R-:W-:Y:S01]  /*6380*/  P2R R76, PR, RZ, 0x20 ;  /* 0x00000020ff4c7803 */ /* 0x000fe20000000000 */
[----:B------:R4:W3:Y:S01]  /*6390*/  SYNCS.PHASECHK.TRANS64.TRYWAIT P0, [R26+URZ+0xb0], R2 ;  /* 0x0000b0021a0075a7 */ /* 0x0008e200080011ff */
[C---:B-1----:R-:W-:Y:S01]  /*63a0*/  IMAD.SHL.U32 R0, R25.reuse, 0x40, RZ ;  /* 0x0000004019007824 */ /* 0x042fe200078e00ff */
[----:B------:R-:W-:Y:S04]  /*63b0*/  LOP3.LUT R25, R25, 0xffe, RZ, 0xc0, !PT ;  /* 0x00000ffe19197812 */ /* 0x000fe800078ec0ff */
[----:B------:R-:W-:Y:S01]  /*63c0*/  LOP3.LUT R0, R0, 0xffffff80, RZ, 0xc0, !PT ;  /* 0xffffff8000007812 */ /* 0x000fe200078ec0ff */
[----:B------:R-:W-:Y:S04]  /*63d0*/  IMAD.IADD R25, R22, 0x1, -R25 ;  /* 0x0000000116197824 */ /* 0x000fe800078e0a19 */
[----:B------:R-:W-:Y:S04]  /*63e0*/  IMAD.IADD R0, R23, 0x1, R0 ;  /* 0x0000000117007824 */ /* 0x000fe800078e0200 */
[----:B------:R-:W-:Y:S01]  /*63f0*/  IMAD R25, R25, 0x100000, R0 ;  /* 0x0010000019197824 */ /* 0x000fe200078e0200 */
[----:B--2---:R-:W-:Y:S01]  /*6400*/  @P6 SEL R75, RZ, 0x1, !P1 ;  /* 0x00000001ff4b6807 */ /* 0x004fe20004800000 */
[----:B----4-:R-:W-:Y:S06]  /*6410*/  @!P6 BRA `(.L_x_98) ;  /* 0x000000000068e947 */ /* 0x010fec0003800000 */
[C---:B------:R-:W-:Y:S01]  /*6420*/  @P5 IMAD R5, R64.reuse, 0x4, R71 ;  /* 0x0000000440055824 */ /* 0x040fe200078e0247 */
[----:B------:R-:W-:Y:S01]  /*6430*/  ISETP.NE.AND P1, PT, R75, RZ, PT ;  /* 0x000000ff4b00720c */ /* 0x000fe20003f25270 */
[----:B------:R-:W-:Y:S01]  /*6440*/  @P5 IMAD R4, R64, 0x4, R70 ;  /* 0x0000000440045824 */ /* 0x000fe200078e0246 */
[----:B------:R-:W-:Y:S01]  /*6450*/  BSSY B0, `(.L_x_99) ;  /* 0x000000e000007945 */ /* 0x000fe20003800000 */
[----:B------:R-:W-:Y:S01]  /*6460*/  IMAD.MOV.U32 R38, RZ, RZ, RZ ;  /* 0x000000ffff267224 */ /* 0x000fe200078e00ff */
[----:B------:R-:W-:Y:S01]  /*6470*/  CS2R R34, SRZ ;  /* 0x0000000000227805 */ /* 0x000fe2000001ff00 */
[----:B------:R-:W-:Y:S01]  /*6480*/  @P5 IMAD.IADD R5, R63, 0x1, R5 ;  /* 0x000000013f055824 */ /* 0x000fe200078e0205 */
[----:B------:R-:W-:Y:S02]  /*6490*/  CS2R R32, SRZ ;  /* 0x0000000000207805 */ /* 0x000fe4000001ff00 */
[----:B------:R-:W-:Y:S02]  /*64a0*/  CS2R R36, SRZ ;  /* 0x0000000000247805 */ /* 0x000fe4000001ff00 */
[----:B------:R-:W-:Y:S02]  /*64b0*/  CS2R R46, SRZ ;  /* 0x00000000002e7805 */ /* 0x000fe4000001ff00 */
[----:B------:R-:W-:Y:S02]  /*64c0*/  CS2R R44, SRZ ;  /* 0x00000000002c7805 */ /* 0x000fe4000001ff00 */
[----:B------:R-:W-:Y:S02]  /*64d0*/  CS2R R42, SRZ ;  /* 0x00000000002a7805 */ /* 0x000fe4000001ff00 */
[----:B------:R-:W-:Y:S01]  /*64e0*/  CS2R R40, SRZ ;  /* 0x0000000000287805 */ /* 0x000fe2000001ff00 */
[----:B------:R-:W-:Y:S06]  /*64f0*/  @P1 BRA `(.L_x_100) ;  /* 0x00000000000c1947 */ /* 0x000fec0003800000 */
[----:B------:R-:W-:Y:S04]  /*6500*/  SHF.L.U32 R3, R62, 0x1f, RZ ;  /* 0x0000001f3e037819 */ /* 0x000fe800000006ff */
[----:B------:R-:W1:Y:S02]  /*6510*/  SYNCS.PHASECHK.TRANS64.TRYWAIT P1, [UR44+0x40], R3 ;  /* 0x00004003ff0075a7 */ /* 0x000e64000802112c */
[----:B-1----:R-:W-:Y:S05]  /*6520*/  @!P1 BRA `(.L_x_101) ;  /* 0x0000003000949947 */ /* 0x002fea0003800000 */
.L_x_100:
[----:B------:R-:W-:Y:S05]  /*6530*/  BSYNC B0 ;  /* 0x0000000000007941 */ /* 0x000fea0003800000 */
.L_x_99:
[----:B------:R-:W-:Y:S01]  /*6540*/  ISETP.NE.AND P1, PT, R76, RZ, PT ;  /* 0x000000ff4c00720c */ /* 0x000fe20003f25270 */
[----:B------:R-:W-:Y:S11]  /*6550*/  HFMA2 R73, -RZ, RZ, 0, 5.9604644775390625e-08 ;  /* 0x00000001ff497431 */ /* 0x000ff600000001ff */
[----:B------:R-:W-:Y:S01]  /*6560*/  @!UPT UIADD3 URZ, UPT, UPT, URZ, URZ, URZ ;  /* 0x000000fffffff290 */ /* 0x000fe2000fffe0ff */
[----:B------:R-:W-:Y:S05]  /*6570*/  @P1 WARPSYNC.ALL ;  /* 0x0000000000001948 */ /* 0x000fea0003800000 */
[----:B------:R2:W4:Y:S04]  /*6580*/  @P1 LDSM.16.M88.4 R32, [R4+0x400] ;  /* 0x000400000420183b */ /* 0x0005280000000200 */
[----:B------:R2:W1:Y:S04]  /*6590*/  @P1 LDSM.16.M88.4 R36, [R5] ;  /* 0x000000000524183b */ /* 0x0004680000000200 */
[----:B------:R2:W1:Y:S04]  /*65a0*/  @P1 LDSM.16.M88.4 R44, [R74+UR44+0x400] ;  /* 0x0004002c4a2c183b */ /* 0x0004680008000200 */
[----:B------:R2:W1:Y:S02]  /*65b0*/  @P1 LDSM.16.M88.4 R40, [R69+0x400] ;  /* 0x000400004528183b */ /* 0x0004640000000200 */
.L_x_98:
[----:B------:R-:W-:Y:S05]  /*65c0*/  BSYNC B1 ;  /* 0x0000000000017941 */ /* 0x000fea0003800000 */
.L_x_97:
[----:B-1----:R-:W-:Y:S04]  /*65d0*/  SHF.R.U32.HI R0, RZ, 0x15, R25 ;  /* 0x00000015ff007819 */ /* 0x002fe80000011619 */
[----:B------:R-:W-:Y:S01]  /*65e0*/  LOP3.LUT P1, RZ, R0, 0x3, R54, 0x48, !PT ;  /* 0x0000000300ff7812 */ /* 0x000fe20007824836 */
[----:B------:R-:W-:Y:S01]  /*65f0*/  @!UPT UIADD3 URZ, UPT, UPT, URZ, URZ, URZ ;  /* 0x000000fffffff290 */ /* 0x000fe2000fffe0ff */
[----:B---3--:R-:W-:Y:S11]  /*6600*/  @P0 BRA `(.L_x_102) ;  /* 0x0000000000080947 */ /* 0x008ff60003800000 */
[----:B------:R-:W1:Y:S02]  /*6610*/  SYNCS.PHASECHK.TRANS64.TRYWAIT P0, [R26+URZ+0xb0], R2 ;  /* 0x0000b0021a0075a7 */ /* 0x000e6400080011ff */
[----:B-1----:R-:W-:Y:S05]  /*6620*/  @!P0 BRA `(.L_x_103) ;  /* 0x00000030006c8947 */ /* 0x002fea0003800000 */
.L_x_102:
[----:B------:R-:W-:Y:S05]  /*6630*/  @!P1 BRA `(.L_x_104) ;  /* 0x0000000000409947 */ /* 0x000fea0003800000 */
[----:B------:R-:W2:Y:S01]  /*6640*/  LDCU.64 UR8, c[0x4][0x70] ;  /* 0x01000e00ff0877ac */ /* 0x000ea20008000a00 */
[----:B------:R-:W-:Y:S01]  /*6650*/  MOV R3, 0x0 ;  /* 0x0000000000037802 */ /* 0x000fe20000000f00 */
[----:B------:R-:W-:Y:S02]  /*6660*/  HFMA2 R12, -RZ, RZ, 0, 5.9604644775390625e-08 ;  /* 0x00000001ff0c7431 */ /* 0x000fe400000001ff */
[----:B------:R-:W-:Y:S02]  /*6670*/  IMAD.MOV.U32 R8, RZ, RZ, 0x192 ;  /* 0x00000192ff087424 */ /* 0x000fe400078e00ff */
[----:B------:R-:W-:Y:S01]  /*6680*/  IMAD.MOV.U32 R13, RZ, RZ, RZ ;  /* 0x000000ffff0d7224 */ /* 0x000fe200078e00ff */
[----:B------:R-:W3:Y:S01]  /*6690*/  LDCU.64 UR6, c[0x4][0x78] ;  /* 0x01000f00ff0677ac */ /* 0x000ee20008000a00 */
[----:B-1----:R-:W1:Y:S01]  /*66a0*/  LDC.64 R2, c[0x4][R3] ;  /* 0x0100000003027b82 */ /* 0x002e620000000a00 */
[----:B------:R-:W5:Y:S01]  /*66b0*/  LDCU.64 UR4, c[0x4][0x10] ;  /* 0x01000200ff0477ac */ /* 0x000f620008000a00 */
[----:B--2---:R-:W-:Y:S01]  /*66c0*/  MOV R5, UR9 ;  /* 0x0000000900057c02 */ /* 0x004fe20008000f00 */
[----:B------:R-:W-:Y:S01]  /*66d0*/  IMAD.U32 R4, RZ, RZ, UR8 ;  /* 0x00000008ff047e24 */ /* 0x000fe2000f8e00ff */
[----:B---3--:R-:W-:Y:S01]  /*66e0*/  MOV R7, UR7 ;  /* 0x0000000700077c02 */ /* 0x008fe20008000f00 */
[----:B------:R-:W-:Y:S01]  /*66f0*/  IMAD.U32 R6, RZ, RZ, UR6 ;  /* 0x00000006ff067e24 */ /* 0x000fe2000f8e00ff */
[----:B-----5:R-:W-:Y:S01]  /*6700*/  MOV R11, UR5 ;  /* 0x00000005000b7c02 */ /* 0x020fe20008000f00 */
[----:B------:R-:W-:Y:S02]  /*6710*/  IMAD.U32 R10, RZ, RZ, UR4 ;  /* 0x00000004ff0a7e24 */ /* 0x000fe4000f8e00ff */
[----:B------:R-:W-:Y:S07]  /*6720*/  LEPC R20, `(.L_x_104) ;  /* 0x000000001014794e */ /* 0x000fee0000000000 */
[----:B-1--4-:R-:W-:Y:S05]  /*6730*/  CALL.ABS.NOINC R2 ;  /* 0x0000000002007343 */ /* 0x012fea0003c00000 */
.L_x_104:
[----:B------:R-:W-:Y:S01]  /*6740*/  LOP3.LUT R20, R44, 0xffffe000, RZ, 0xc0, !PT ;  /* 0xffffe0002c147812 */ /* 0x000fe200078ec0ff */
[----:B------:R-:W-:Y:S05]  /*6750*/  WARPSYNC.ALL ;  /* 0x0000000000007948 */ /* 0x000fea0003800000 */
[----:B------:R-:W-:Y:S01]  /*6760*/  R2UR UR4, R25 ;  /* 0x00000000190472ca */ /* 0x000fe200000e0000 */
[----:B------:R-:W-:Y:S01]  /*6770*/  IMAD.SHL.U32 R77, R64, 0x4, RZ ;  /* 0x00000004404d7824 */ /* 0x000fe200078e00ff */
[----:B------:R-:W-:Y:S01]  /*6780*/  LOP3.LUT R21, R45, 0xffffe000, RZ, 0xc0, !PT ;  /* 0xffffe0002d157812 */ /* 0x000fe200078ec0ff */
[----:B------:R-:W-:Y:S01]  /*6790*/  BSSY.RECONVERGENT B0, `(.L_x_105) ;  /* 0x0000059000007945 */ /* 0x000fe20003800200 */
[----:B------:R-:W-:Y:S02]  /*67a0*/  ISETP.NE.AND P0, PT, R65, RZ, PT ;  /* 0x000000ff4100720c */ /* 0x000fe40003f05270 */
[----:B------:R-:W-:Y:S05]  /*67b0*/  IADD3 R71, PT, PT, R71, R77, RZ ;  /* 0x0000004d47477210 */ /* 0x000fea0007ffe0ff */
[----:B------:R-:W-:Y:S02]  /*67c0*/  IMAD.IADD R72, R63, 0x1, R71 ;  /* 0x000000013f487824 */ /* 0x000fe400078e0247 */
[----:B--2---:R-:W2:Y:S02]  /*67d0*/  LDTM.16dp128bit.x8 R4, tmem[UR4] ;  /* 0x00000004000479ee */ /* 0x004ea40008180000 */
[C---:B--2---:R-:W-:Y:S01]  /*67e0*/  FMUL R0, R24.reuse, R4 ;  /* 0x0000000418007220 */ /* 0x044fe20000400000 */
[C---:B-1----:R-:W-:Y:S01]  /*67f0*/  FMUL R2, R24.reuse, R5 ;  /* 0x0000000518027220 */ /* 0x042fe20000400000 */
[C---:B------:R-:W-:Y:S01]  /*6800*/  FMUL R3, R24.reuse, R6 ;  /* 0x0000000618037220 */ /* 0x040fe20000400000 */
[----:B------:R-:W-:Y:S01]  /*6810*/  FMUL R4, R24, R8 ;  /* 0x0000000818047220 */ /* 0x000fe20000400000 */
[C---:B------:R-:W-:Y:S01]  /*6820*/  FFMA R28, R27.reuse, R20, R0 ;  /* 0x000000141b1c7223 */ /* 0x040fe20000000000 */
[----:B------:R-:W-:Y:S01]  /*6830*/  LOP3.LUT R0, R46, 0xffffe000, RZ, 0xc0, !PT ;  /* 0xffffe0002e007812 */ /* 0x000fe200078ec0ff */
[----:B------:R-:W-:Y:S01]  /*6840*/  FFMA R29, R27, R21, R2 ;  /* 0x000000151b1d7223 */ /* 0x000fe20000000002 */
[----:B------:R-:W-:Y:S01]  /*6850*/  LOP3.LUT R2, R47, 0xffffe000, RZ, 0xc0, !PT ;  /* 0xffffe0002f027812 */ /* 0x000fe200078ec0ff */
[C---:B------:R-:W-:Y:S01]  /*6860*/  FMUL R5, R24.reuse, R9 ;  /* 0x0000000918057220 */ /* 0x040fe20000400000 */
[----:B------:R-:W-:Y:S01]  /*6870*/  F2FP.TF32.F32.PACK_B R28, R28 ;  /* 0x0000001cff1c723e */ /* 0x000fe200024050ff */
[C---:B------:R-:W-:Y:S01]  /*6880*/  FMUL R8, R24.reuse, R12 ;  /* 0x0000000c18087220 */ /* 0x040fe20000400000 */
[----:B------:R-:W-:Y:S01]  /*6890*/  F2FP.TF32.F32.PACK_B R29, R29 ;  /* 0x0000001dff1d723e */ /* 0x000fe200024050ff */
[C---:B------:R-:W-:Y:S01]  /*68a0*/  FMUL R9, R24.reuse, R13 ;  /* 0x0000000d18097220 */ /* 0x040fe20000400000 */
[----:B------:R-:W-:Y:S01]  /*68b0*/  FMUL R12, R24, R16 ;  /* 0x00000010180c7220 */ /* 0x000fe20000400000 */
[----:B------:R-:W-:Y:S01]  /*68c0*/  LOP3.LUT R16, R40, 0xffffe000, RZ, 0xc0, !PT ;  /* 0xffffe00028107812 */ /* 0x000fe200078ec0ff */
[C---:B------:R-:W-:Y:S01]  /*68d0*/  FMUL R7, R24.reuse, R7 ;  /* 0x0000000718077220 */ /* 0x040fe20000400000 */
[----:B------:R-:W-:Y:S01]  /*68e0*/  FMUL R13, R24, R17 ;  /* 0x00000011180d7220 */ /* 0x000fe20000400000 */
[----:B------:R-:W-:Y:S01]  /*68f0*/  LOP3.LUT R17, R41, 0xffffe000, RZ, 0xc0, !PT ;  /* 0xffffe00029117812 */ /* 0x000fe200078ec0ff */
[----:B------:R-:W-:Y:S01]  /*6900*/  FFMA R30, R27, R0, R3 ;  /* 0x000000001b1e7223 */ /* 0x000fe20000000003 */
[----:B------:R-:W-:Y:S01]  /*6910*/  LOP3.LUT R0, R42, 0xffffe000, RZ, 0xc0, !PT ;  /* 0xffffe0002a007812 */ /* 0x000fe200078ec0ff */
[----:B------:R-:W-:Y:S01]  /*6920*/  FMUL R6, R24, R10 ;  /* 0x0000000a18067220 */ /* 0x000fe20000400000 */
[----:B----4-:R-:W-:Y:S01]  /*6930*/  LOP3.LUT R3, R33, 0xffffe000, RZ, 0xc0, !PT ;  /* 0xffffe00021037812 */ /* 0x010fe200078ec0ff */
[----:B------:R-:W-:Y:S01]  /*6940*/  FFMA R31, R27, R2, R7 ;  /* 0x000000021b1f7223 */ /* 0x000fe20000000007 */
[----:B------:R-:W-:Y:S01]  /*6950*/  LOP3.LUT R2, R43, 0xffffe000, RZ, 0xc0, !PT ;  /* 0xffffe0002b027812 */ /* 0x000fe200078ec0ff */
[C---:B------:R-:W-:Y:S01]  /*6960*/  FFMA R4, R27.reuse, R16, R4 ;  /* 0x000000101b047223 */ /* 0x040fe20000000004 */
[----:B------:R-:W-:Y:S01]  /*6970*/  LOP3.LUT R16, R34, 0xffffe000, RZ, 0xc0, !PT ;  /* 0xffffe00022107812 */ /* 0x000fe200078ec0ff */
[C---:B------:R-:W-:Y:S01]  /*6980*/  FFMA R5, R27.reuse, R17, R5 ;  /* 0x000000111b057223 */ /* 0x040fe20000000005 */
[----:B------:R-:W-:Y:S01]  /*6990*/  F2FP.TF32.F32.PACK_B R30, R30 ;  /* 0x0000001eff1e723e */ /* 0x000fe200024050ff */
[C---:B------:R-:W-:Y:S01]  /*69a0*/  FFMA R6, R27.reuse, R0, R6 ;  /* 0x000000001b067223 */ /* 0x040fe20000000006 */
[----:B------:R-:W-:Y:S01]  /*69b0*/  LOP3.LUT R0, R32, 0xffffe000, RZ, 0xc0, !PT ;  /* 0xffffe00020007812 */ /* 0x000fe200078ec0ff */
[C---:B------:R-:W-:Y:S01]  /*69c0*/  FMUL R11, R24.reuse, R11 ;  /* 0x0000000b180b7220 */ /* 0x040fe20000400000 */
[----:B------:R-:W-:Y:S01]  /*69d0*/  F2FP.TF32.F32.PACK_B R31, R31 ;  /* 0x0000001fff1f723e */ /* 0x000fe200024050ff */
[----:B------:R-:W-:Y:S01]  /*69e0*/  FMUL R10, R24, R14 ;  /* 0x0000000e180a7220 */ /* 0x000fe20000400000 */
[----:B------:R-:W-:Y:S01]  /*69f0*/  F2FP.TF32.F32.PACK_B R4, R4 ;  /* 0x00000004ff04723e */ /* 0x000fe200024050ff */
[----:B------:R-:W-:Y:S01]  /*6a00*/  FFMA R7, R27, R2, R11 ;  /* 0x000000021b077223 */ /* 0x000fe2000000000b */
[----:B------:R-:W-:Y:S01]  /*6a10*/  LOP3.LUT R2, R35, 0xffffe000, RZ, 0xc0, !PT ;  /* 0xffffe00023027812 */ /* 0x000fe200078ec0ff */
[C---:B------:R-:W-:Y:S01]  /*6a20*/  FFMA R8, R27.reuse, R0, R8 ;  /* 0x000000001b087223 */ /* 0x040fe20000000008 */
[----:B------:R-:W-:Y:S01]  /*6a30*/  LOP3.LUT R0, R36, 0xffffe000, RZ, 0xc0, !PT ;  /* 0xffffe00024007812 */ /* 0x000fe200078ec0ff */
[----:B------:R1:W-:Y:S01]  /*6a40*/  STSM.16.M88.4 [R70+0x400], R28 ;  /* 0x0004001c46007844 */ /* 0x0003e20000000200 */
[----:B------:R-:W-:Y:S01]  /*6a50*/  F2FP.TF32.F32.PACK_B R5, R5 ;  /* 0x00000005ff05723e */ /* 0x000fe200024050ff */
[----:B------:R-:W-:Y:S01]  /*6a60*/  FMUL R15, R24, R15 ;  /* 0x0000000f180f7220 */ /* 0x000fe20000400000 */
[----:B------:R-:W-:Y:S01]  /*6a70*/  F2FP.TF32.F32.PACK_B R6, R6 ;  /* 0x00000006ff06723e */ /* 0x000fe200024050ff */
[C---:B------:R-:W-:Y:S01]  /*6a80*/  FFMA R9, R27.reuse, R3, R9 ;  /* 0x000000031b097223 */ /* 0x040fe20000000009 */
[C---:B------:R-:W-:Y:S01]  /*6a90*/  FFMA R10, R27.reuse, R16, R10 ;  /* 0x000000101b0a7223 */ /* 0x040fe2000000000a */
[----:B------:R-:W-:Y:S01]  /*6aa0*/  FFMA R11, R27, R2, R15 ;  /* 0x000000021b0b7223 */ /* 0x000fe2000000000f */
[----:B------:R-:W-:Y:S01]  /*6ab0*/  LOP3.LUT R2, R37, 0xffffe000, RZ, 0xc0, !PT ;  /* 0xffffe00025027812 */ /* 0x000fe200078ec0ff */
[----:B------:R-:W-:Y:S01]  /*6ac0*/  FFMA R12, R27, R0, R12 ;  /* 0x000000001b0c7223 */ /* 0x000fe2000000000c */
[----:B------:R-:W-:Y:S01]  /*6ad0*/  LOP3.LUT R3, R38, 0xffffe000, RZ, 0xc0, !PT ;  /* 0xffffe00026037812 */ /* 0x000fe200078ec0ff */
[C---:B------:R-:W-:Y:S01]  /*6ae0*/  FMUL R14, R24.reuse, R18 ;  /* 0x00000012180e7220 */ /* 0x040fe20000400000 */
[----:B------:R-:W-:Y:S01]  /*6af0*/  LOP3.LUT R0, R39, 0xffffe000, RZ, 0xc0, !PT ;  /* 0xffffe00027007812 */ /* 0x000fe200078ec0ff */
[----:B------:R-:W-:Y:S01]  /*6b00*/  FMUL R19, R24, R19 ;  /* 0x0000001318137220 */ /* 0x000fe20000400000 */
[----:B------:R-:W-:Y:S01]  /*6b10*/  F2FP.TF32.F32.PACK_B R7, R7 ;  /* 0x00000007ff07723e */ /* 0x000fe200024050ff */
[C---:B------:R-:W-:Y:S01]  /*6b20*/  FFMA R13, R27.reuse, R2, R13 ;  /* 0x000000021b0d7223 */ /* 0x040fe2000000000d */
[C---:B------:R-:W-:Y:S01]  /*6b30*/  FFMA R14, R27.reuse, R3, R14 ;  /* 0x000000031b0e7223 */ /* 0x040fe2000000000e */
[----:B------:R-:W-:Y:S01]  /*6b40*/  FFMA R15, R27, R0, R19 ;  /* 0x000000001b0f7223 */ /* 0x000fe20000000013 */
[----:B------:R-:W-:Y:S01]  /*6b50*/  F2FP.TF32.F32.PACK_B R8, R8 ;  /* 0x00000008ff08723e */ /* 0x000fe200024050ff */
[----:B------:R1:W-:Y:S01]  /*6b60*/  STSM.16.M88.4 [R69+0x400], R4 ;  /* 0x0004000445007844 */ /* 0x0003e20000000200 */
[----:B------:R-:W-:Y:S02]  /*6b70*/  F2FP.TF32.F32.PACK_B R9, R9 ;  /* 0x00000009ff09723e */ /* 0x000fe400024050ff */
[----:B------:R-:W-:Y:S02]  /*6b80*/  F2FP.TF32.F32.PACK_B R10, R10 ;  /* 0x0000000aff0a723e */ /* 0x000fe400024050ff */
[----:B------:R-:W-:Y:S02]  /*6b90*/  F2FP.TF32.F32.PACK_B R11, R11 ;  /* 0x0000000bff0b723e */ /* 0x000fe400024050ff */
[----:B------:R-:W-:Y:S02]  /*6ba0*/  F2FP.TF32.F32.PACK_B R12, R12 ;  /* 0x0000000cff0c723e */ /* 0x000fe400024050ff */
[----:B------:R-:W-:Y:S01]  /*6bb0*/  F2FP.TF32.F32.PACK_B R13, R13 ;  /* 0x0000000dff0d723e */ /* 0x000fe200024050ff */
[----:B------:R1:W-:Y:S01]  /*6bc0*/  STSM.16.M88.4 [R71], R8 ;  /* 0x0000000847007844 */ /* 0x0003e20000000200 */
[----:B------:R-:W-:Y:S02]  /*6bd0*/  F2FP.TF32.F32.PACK_B R14, R14 ;  /* 0x0000000eff0e723e */ /* 0x000fe400024050ff */
[----:B------:R-:W-:Y:S05]  /*6be0*/  F2FP.TF32.F32.PACK_B R15, R15 ;  /* 0x0000000fff0f723e */ /* 0x000fea00024050ff */
[----:B------:R1:W-:Y:S01]  /*6bf0*/  STSM.16.M88.4 [R72], R12 ;  /* 0x0000000c48007844 */ /* 0x0003e20000000200 */
[----:B------:R-:W-:Y:S01]  /*6c00*/  @!PT LDS RZ, [RZ] ;  /* 0x00000000fffff984 */ /* 0x000fe20000000800 */
[----:B------:R-:W-:Y:S01]  /*6c10*/  @!PT LDS RZ, [RZ] ;  /* 0x00000000fffff984 */ /* 0x000fe20000000800 */
[----:B------:R-:W-:Y:S01]  /*6c20*/  @!PT LDS RZ, [RZ] ;  /* 0x00000000fffff984 */ /* 0x000fe20000000800 */
[----:B------:R-:W-:Y:S01]  /*6c30*/  @!PT LDS RZ, [RZ] ;  /* 0x00000000fffff984 */ /* 0x000fe20000000800 */
[----:B------:R2:W-:Y:S07]  /*6c40*/  MEMBAR.ALL.CTA ;  /* 0x0000000000007992 */ /* 0x0005ee0000008000 */
[----:B--2---:R-:W2:Y:S02]  /*6c50*/  FENCE.VIEW.ASYNC.S ;  /* 0x00000000000073c6 */ /* 0x004ea40000000000 */
[----:B--2---:R-:W-:Y:S06]  /*6c60*/  BAR.SYNC.DEFER_BLOCKING 0x1, 0x80 ;  /* 0x0042000000007b1d */ /* 0x004fec0000010000 */
[----:B------:R-:W-:Y:S05]  /*6c70*/  @P0 BRA `(.L_x_106) ;  /* 0x0000000000280947 */ /* 0x000fea0003800000 */
[----:B------:R-:W2:Y:S01]  /*6c80*/  LDCU.64 UR6, c[0x0][0x348] ;  /* 0x00006900ff0677ac */ /* 0x000ea20008000a00 */
[----:B------:R-:W-:Y:S01]  /*6c90*/  UIADD3 UR4, UPT, UPT, UR44, 0x400, URZ ;  /* 0x000004002c047890 */ /* 0x000fe2000fffe0ff */
[----:B------:R-:W-:Y:S05]  /*6ca0*/  UMOV UR51, UR36 ;  /* 0x0000002400337c82 */ /* 0x000fea0008000000 */
[----:B------:R-:W-:Y:S04]  /*6cb0*/  MOV R57, UR4 ;  /* 0x0000000400397c02 */ /* 0x000fe80008000f00 */
[----:B------:R-:W-:Y:S01]  /*6cc0*/  R2UR UR48, R57 ;  /* 0x00000000393072ca */ /* 0x000fe200000e0000 */
[----:B--2---:R-:W-:Y:S04]  /*6cd0*/  UIADD3 UR4, UP0, UPT, UR6, 0x680, URZ ;  /* 0x0000068006047890 */ /* 0x004fe8000ff1e0ff */
[----:B------:R-:W-:Y:S09]  /*6ce0*/  UIADD3.X UR5, UPT, UPT, URZ, UR7, URZ, UP0, !UPT ;  /* 0x00000007ff057290 */ /* 0x000ff200087fe4ff */
[----:B------:R2:W-:Y:S01]  /*6cf0*/  UTMASTG.3D [UR48], [UR4] ;  /* 0x00000030040073b5 */ /* 0x0005e20008010000 */
[----:B------:R0:W-:Y:S01]  /*6d00*/  UTMACMDFLUSH ;  /* 0x00000000000079b7 */ /* 0x0001e20000000000 */
[----:B--2---:R-:W-:Y:S04]  /*6d10*/  DEPBAR.LE SB0, 0x1 ;  /* 0x000080400000791a */ /* 0x004fe80000000000 */
.L_x_106:
[----:B------:R-:W-:Y:S05]  /*6d20*/  BSYNC.RECONVERGENT B0 ;  /* 0x0000000000007941 */ /* 0x000fea0003800200 */
.L_x_105:
[----:B------:R-:W-:Y:S01]  /*6d30*/  BAR.SYNC.DEFER_BLOCKING 0x1, 0x80 ;  /* 0x0042000000007b1d */ /* 0x000fe20000010000 */
[----:B------:R-:W-:Y:S01]  /*6d40*/  ISETP.NE.AND P1, PT, R68, RZ, PT ;  /* 0x000000ff4400720c */ /* 0x000fe20003f25270 */
[----:B------:R-:W-:Y:S01]  /*6d50*/  UISETP.NE.AND UP0, UPT, UR52, URZ, UPT ;  /* 0x000000ff3400728c */ /* 0x000fe2000bf05270 */
[----:B------:R-:W-:Y:S11]  /*6d60*/  LEA R2, R73, UR44, 0x3 ;  /* 0x0000002c49027c11 */ /* 0x000ff6000f8e18ff */
[----:B------:R-:W-:Y:S01]  /*6d70*/  @P1 SHF.L.U32 R3, R62, 0x1f, RZ ;  /* 0x0000001f3e031819 */ /* 0x000fe200000006ff */
[----:B------:R-:W-:Y:S06]  /*6d80*/  BRA.U !UP0, `(.L_x_107) ;  /* 0x0000000108247547 */ /* 0x000fec000b800000 */
[----:B-1----:R-:W-:Y:S01]  /*6d90*/  IMAD.U32 R4, RZ, RZ, UR46 ;  /* 0x0000002eff047e24 */ /* 0x002fe2000f8e00ff */
[----:B------:R-:W-:Y:S01]  /*6da0*/  MOV R0, UR47 ;  /* 0x0000002f00007c02 */ /* 0x000fe20008000f00 */
[----:B------:R-:W-:Y:S03]  /*6db0*/  UIADD3 UR4, UPT, UPT, UR46, 0x1, URZ ;  /* 0x000000012e047890 */ /* 0x000fe6000fffe0ff */
[----:B------:R-:W-:Y:S01]  /*6dc0*/  @P1 LEA R4, R4, UR44, 0x3 ;  /* 0x0000002c04041c11 */ /* 0x000fe2000f8e18ff */
[----:B------:R-:W-:Y:S04]  /*6dd0*/  UISETP.NE.AND UP0, UPT, UR4, 0x4, UPT ;  /* 0x000000040400788c */ /* 0x000fe8000bf05270 */
[----:B------:R-:W-:Y:S01]  /*6de0*/  @P1 VIADD R4, R4, 0x60 ;  /* 0x0000006004041836 */ /* 0x000fe20000000000 */
[----:B------:R-:W-:Y:S04]  /*6df0*/  USEL UR46, UR4, URZ, UP0 ;  /* 0x000000ff042e7287 */ /* 0x000fe80008000000 */
[----:B------:R-:W-:Y:S04]  /*6e00*/  @P1 PRMT R0, R0, 0x654, R4 ;  /* 0x0000065400001816 */ /* 0x000fe80000000004 */
[----:B------:R2:W-:Y:S04]  /*6e10*/  @P1 SYNCS.ARRIVE.TRANS64.RED.A1T0 RZ, [R0+URZ], RZ ;  /* 0x000000ff00ff19a7 */ /* 0x0005e800081004ff */
.L_x_107:
[----:B------:R-:W3:Y:S01]  /*6e20*/  @P1 SYNCS.PHASECHK.TRANS64.TRYWAIT P0, [R2+URZ+0x40], R3 ;  /* 0x00004003020015a7 */ /* 0x000ee200080011ff */
[----:B------:R-:W-:Y:S01]  /*6e30*/  BSSY B1, `(.L_x_108) ;  /* 0x0000017000017945 */ /* 0x000fe20003800000 */
[----:B---3--:R-:W-:Y:S03]  /*6e40*/  @P1 SEL R75, RZ, 0x1, !P0 ;  /* 0x00000001ff4b1807 */ /* 0x008fe60004000000 */
[----:B------:R-:W-:Y:S05]  /*6e50*/  @!P1 BRA `(.L_x_109) ;  /* 0x0000000000509947 */ /* 0x000fea0003800000 */
[----:B------:R-:W-:Y:S01]  /*6e60*/  ISETP.NE.AND P1, PT, R76, RZ, PT ;  /* 0x000000ff4c00720c */ /* 0x000fe20003f25270 */
[----:B------:R-:W-:Y:S01]  /*6e70*/  BSSY B0, `(.L_x_110) ;  /* 0x000000a000007945 */ /* 0x000fe20003800000 */
[----:B------:R-:W-:Y:S11]  /*6e80*/  ISETP.NE.AND P0, PT, R75, RZ, PT ;  /* 0x000000ff4b00720c */ /* 0x000ff60003f05270 */
[----:B-1----:R-:W-:Y:S04]  /*6e90*/  @P1 IMAD R5, R73, 0x2000, R74 ;  /* 0x0000200049051824 */ /* 0x002fe800078e024a */
[----:B------:R-:W-:Y:S05]  /*6ea0*/  @P1 VIADD R4, R5, UR44 ;  /* 0x0000002c05041c36 */ /* 0x000fea0008000000 */
[----:B------:R-:W-:Y:S01]  /*6eb0*/  @P1 IADD3 R3, PT, PT, R77, R4, RZ ;  /* 0x000000044d031210 */ /* 0x000fe20007ffe0ff */
[----:B------:R-:W-:Y:S01]  /*6ec0*/  @P1 IMAD.IADD R4, R63, 0x1, R4 ;  /* 0x000000013f041824 */ /* 0x000fe200078e0204 */
[----:B------:R-:W-:Y:S06]  /*6ed0*/  @P0 BRA `(.L_x_111) ;  /* 0x00000000000c0947 */ /* 0x000fec0003800000 */
[----:B--2---:R-:W-:Y:S04]  /*6ee0*/  SHF.L.U32 R0, R62, 0x1f, RZ ;  /* 0x0000001f3e007819 */ /* 0x004fe800000006ff */
[----:B------:R-:W1:Y:S02]  /*6ef0*/  SYNCS.PHASECHK.TRANS64.TRYWAIT P0, [R2+URZ+0x40], R0 ;  /* 0x00004000020075a7 */ /* 0x000e6400080011ff */
[----:B-1----:R-:W-:Y:S05]  /*6f00*/  @!P0 BRA `(.L_x_112) ;  /* 0x0000002800488947 */ /* 0x002fea0003800000 */
.L_x_111:
[----:B------:R-:W-:Y:S05]  /*6f10*/  BSYNC B0 ;  /* 0x0000000000007941 */ /* 0x000fea0003800000 */
.L_x_110:
[----:B------:R-:W-:Y:S02]  /*6f20*/  ISETP.NE.AND P0, PT, R76, RZ, PT ;  /* 0x000000ff4c00720c */ /* 0x000fe40003f05270 */
[----:B------:R-:W-:Y:S11]  /*6f30*/  IADD3 R73, PT, PT, R73, 0x1, RZ ;  /* 0x0000000149497810 */ /* 0x000ff60007ffe0ff */
[----:B-12---:R-:W-:Y:S01]  /*6f40*/  @P0 IMAD.IADD R0, R63, 0x1, R3 ;  /* 0x000000013f000824 */ /* 0x006fe200078e0203 */
[----:B------:R-:W-:Y:S05]  /*6f50*/  @P0 WARPSYNC.ALL ;  /* 0x0000000000000948 */ /* 0x000fea0003800000 */
[----:B------:R3:W4:Y:S04]  /*6f60*/  @P0 LDSM.16.M88.4 R44, [R5+UR44+0x400] ;  /* 0x0004002c052c083b */ /* 0x0007280008000200 */
[----:B------:R3:W1:Y:S04]  /*6f70*/  @P0 LDSM.16.M88.4 R40, [R4+0x400] ;  /* 0x000400000428083b */ /* 0x0006680000000200 */
[----:B------:R3:W2:Y:S04]  /*6f80*/  @P0 LDSM.16.M88.4 R32, [R3+0x400] ;  /* 0x000400000320083b */ /* 0x0006a80000000200 */
[----:B------:R3:W1:Y:S02]  /*6f90*/  @P0 LDSM.16.M88.4 R36, [R0+0x400] ;  /* 0x000400000024083b */ /* 0x0006640000000200 */
.L_x_109:
[----:B------:R-:W-:Y:S05]  /*6fa0*/  BSYNC B1 ;  /* 0x0000000000017941 */ /* 0x000fea0003800000 */
.L_x_108:
[----:B--23--:R-:W-:Y:S05]  /*6fb0*/  VIADD R0, R25, 0x20 ;  /* 0x0000002019007836 */ /* 0x00cfea0000000000 */
[----:B------:R-:W-:Y:S04]  /*6fc0*/  SHF.R.U32.HI R0, RZ, 0x15, R0 ;  /* 0x00000015ff007819 */ /* 0x000fe80000011600 */
[----:B------:R-:W-:Y:S11]  /*6fd0*/  LOP3.LUT P0, RZ, R0, 0x3, R54, 0x48, !PT ;  /* 0x0000000300ff7812 */ /* 0x000ff60007804836 */
[----:B------:R-:W-:Y:S02]  /*6fe0*/  @!UPT UIADD3 URZ, UPT, UPT, URZ, URZ, URZ ;  /* 0x000000fffffff290 */ /* 0x000fe4000fffe0ff */
[----:B------:R-:W-:Y:S05]  /*6ff0*/  @!P0 BRA `(.L_x_113) ;  /* 0x0000000000408947 */ /* 0x000fea0003800000 */
[----:B------:R-:W2:Y:S01]  /*7000*/  LDCU.64 UR8, c[0x4][0x70] ;  /* 0x01000e00ff0877ac */ /* 0x000ea20008000a00 */
[----:B------:R-:W-:Y:S01]  /*7010*/  MOV R3, 0x0 ;  /* 0x0000000000037802 */ /* 0x000fe20000000f00 */
[----:B-1----:R-:W-:Y:S02]  /*7020*/  HFMA2 R12, -RZ, RZ, 0, 5.9604644775390625e-08 ;  /* 0x00000001ff0c7431 */ /* 0x002fe400000001ff */
[----:B------:R-:W-:Y:S02]  /*7030*/  IMAD.MOV.U32 R8, RZ, RZ, 0x192 ;  /* 0x00000192ff087424 */ /* 0x000fe400078e00ff */
[----:B------:R-:W-:Y:S01]  /*7040*/  IMAD.MOV.U32 R13, RZ, RZ, RZ ;  /* 0x000000ffff0d7224 */ /* 0x000fe200078e00ff */
[----:B------:R-:W1:Y:S01]  /*7050*/  LDCU.64 UR6, c[0x4][0x78] ;  /* 0x01000f00ff0677ac */ /* 0x000e620008000a00 */
[----:B------:R-:W3:Y:S01]  /*7060*/  LDC.64 R2, c[0x4][R3] ;  /* 0x0100000003027b82 */ /* 0x000ee20000000a00 */
[----:B------:R-:W5:Y:S01]  /*7070*/  LDCU.64 UR4, c[0x4][0x10] ;  /* 0x01000200ff0477ac */ /* 0x000f620008000a00 */
[----:B--2---:R-:W-:Y:S01]  /*7080*/  MOV R5, UR9 ;  /* 0x0000000900057c02 */ /* 0x004fe20008000f00 */
[----:B------:R-:W-:Y:S01]  /*7090*/  IMAD.U32 R4, RZ, RZ, UR8 ;  /* 0x00000008ff047e24 */ /* 0x000fe2000f8e00ff */
[----:B-1----:R-:W-:Y:S01]  /*70a0*/  MOV R7, UR7 ;  /* 0x0000000700077c02 */ /* 0x002fe20008000f00 */
[----:B------:R-:W-:Y:S01]  /*70b0*/  IMAD.U32 R6, RZ, RZ, UR6 ;  /* 0x00000006ff067e24 */ /* 0x000fe2000f8e00ff */
[----:B-----5:R-:W-:Y:S01]  /*70c0*/  MOV R11, UR5 ;  /* 0x00000005000b7c02 */ /* 0x020fe20008000f00 */
[----:B------:R-:W-:Y:S02]  /*70d0*/  IMAD.U32 R10, RZ, RZ, UR4 ;  /* 0x00000004ff0a7e24 */ /* 0x000fe4000f8e00ff */
[----:B------:R-:W-:Y:S07]  /*70e0*/  LEPC R20, `(.L_x_113) ;  /* 0x000000001014794e */ /* 0x000fee0000000000 */
[----:B---34-:R-:W-:Y:S05]  /*70f0*/  CALL.ABS.NOINC R2 ;  /* 0x0000000002007343 */ /* 0x018fea0003c00000 */
.L_x_113:
[----:B------:R-:W-:Y:S01]  /*7100*/  ISETP.NE.AND P6, PT, R68, RZ, PT ;  /* 0x000000ff4400720c */ /* 0x000fe20003fc5270 */
[----:B------:R-:W-:Y:S05]  /*7110*/  WARPSYNC.ALL ;  /* 0x0000000000007948 */ /* 0x000fea0003800000 */
[----:B------:R-:W-:Y:S01]  /*7120*/  R2UR UR4, R25 ;  /* 0x00000000190472ca */ /* 0x000fe200000e0000 */
[----:B------:R-:W-:Y:S01]  /*7130*/  IMAD.U32 R0, RZ, RZ, UR46 ;  /* 0x0000002eff007e24 */ /* 0x000fe2000f8e00ff */
[----:B----4-:R-:W-:Y:S01]  /*7140*/  LOP3.LUT R20, R44, 0xffffe000, RZ, 0xc0, !PT ;  /* 0xffffe0002c147812 */ /* 0x010fe200078ec0ff */
[----:B------:R-:W-:Y:S01]  /*7150*/  IMAD.U32 R21, RZ, RZ, UR47 ;  /* 0x0000002fff157e24 */ /* 0x000fe2000f8e00ff */
[----:B------:R-:W-:Y:S01]  /*7160*/  ISETP.NE.AND P0, PT, R65, RZ, PT ;  /* 0x000000ff4100720c */ /* 0x000fe20003f05270 */
[----:B------:R-:W-:Y:S02]  /*7170*/  BSSY.RECONVERGENT B0, `(.L_x_114) ;  /* 0x000005c000007945 */ /* 0x000fe40003800200 */
[----:B------:R-:W-:Y:S05]  /*7180*/  @P6 LEA R0, R0, UR44, 0x3 ;  /* 0x0000002c00006c11 */ /* 0x000fea000f8e18ff */
[----:B------:R-:W-:Y:S01]  /*7190*/  @P6 VIADD R0, R0, 0x60 ;  /* 0x0000006000006836 */ /* 0x000fe20000000000 */
[----:B-1----:R-:W1:Y:S04]  /*71a0*/  LDTM.16dp128bit.x8 R4, tmem[UR4+0x20] ;  /* 0x00002004000479ee */ /* 0x002e680008180000 */
[----:B------:R-:W-:Y:S01]  /*71b0*/  @P6 PRMT R21, R21, 0x654, R0 ;  /* 0x0000065415156816 */ /* 0x000fe20000000000 */
[C---:B-1----:R-:W-:Y:S01]  /*71c0*/  FMUL R0, R24.reuse, R4 ;  /* 0x0000000418007220 */ /* 0x042fe20000400000 */
[C---:B------:R-:W-:Y:S01]  /*71d0*/  FMUL R4, R24.reuse, R8 ;  /* 0x0000000818047220 */ /* 0x040fe20000400000 */
[C---:B------:R-:W-:Y:S01]  /*71e0*/  FMUL R8, R24.reuse, R12 ;  /* 0x0000000c18087220 */ /* 0x040fe20000400000 */
[C---:B------:R-:W-:Y:S01]  /*71f0*/  FMUL R12, R24.reuse, R16 ;  /* 0x00000010180c7220 */ /* 0x040fe20000400000 */
[----:B------:R-:W-:Y:S01]  /*7200*/  LOP3.LUT R16, R45, 0xffffe000, RZ, 0xc0, !PT ;  /* 0xffffe0002d107812 */ /* 0x000fe200078ec0ff */
[C---:B------:R-:W-:Y:S01]  /*7210*/  FMUL R2, R24.reuse, R5 ;  /* 0x0000000518027220 */ /* 0x040fe20000400000 */
[C---:B------:R-:W-:Y:S01]  /*7220*/  FMUL R3, R24.reuse, R6 ;  /* 0x0000000618037220 */ /* 0x040fe20000400000 */
[----:B------:R-:W-:Y:S01]  /*7230*/  FMUL R5, R24, R9 ;  /* 0x0000000918057220 */ /* 0x000fe20000400000 */
[----:B------:R-:W-:Y:S01]  /*7240*/  FFMA R28, R27, R20, R0 ;  /* 0x000000141b1c7223 */ /* 0x000fe20000000000 */
[----:B------:R-:W-:Y:S01]  /*7250*/  LOP3.LUT R0, R46, 0xffffe000, RZ, 0xc0, !PT ;  /* 0xffffe0002e007812 */ /* 0x000fe200078ec0ff */
[C---:B------:R-:W-:Y:S01]  /*7260*/  FMUL R6, R24.reuse, R10 ;  /* 0x0000000a18067220 */ /* 0x040fe20000400000 */
[C---:B------:R-:W-:Y:S01]  /*7270*/  FMUL R9, R24.reuse, R13 ;  /* 0x0000000d18097220 */ /* 0x040fe20000400000 */
[C---:B------:R-:W-:Y:S01]  /*7280*/  FMUL R10, R24.reuse, R14 ;  /* 0x0000000e180a7220 */ /* 0x040fe20000400000 */
[----:B------:R-:W-:Y:S01]  /*7290*/  F2FP.TF32.F32.PACK_B R28, R28 ;  /* 0x0000001cff1c723e */ /* 0x000fe200024050ff */
[C---:B------:R-:W-:Y:S01]  /*72a0*/  FMUL R13, R24.reuse, R17 ;  /* 0x00000011180d7220 */ /* 0x040fe20000400000 */
[----:B------:R-:W-:Y:S01]  /*72b0*/  LOP3.LUT R17, R47, 0xffffe000, RZ, 0xc0, !PT ;  /* 0xffffe0002f117812 */ /* 0x000fe200078ec0ff */
[----:B------:R-:W-:Y:S01]  /*72c0*/  FMUL R14, R24, R18 ;  /* 0x00000012180e7220 */ /* 0x000fe20000400000 */
[----:B------:R-:W-:Y:S01]  /*72d0*/  LOP3.LUT R18, R40, 0xffffe000, RZ, 0xc0, !PT ;  /* 0xffffe00028127812 */ /* 0x000fe200078ec0ff */
[----:B------:R-:W-:Y:S01]  /*72e0*/  FFMA R29, R27, R16, R2 ;  /* 0x000000101b1d7223 */ /* 0x000fe20000000002 */
[----:B------:R-:W-:Y:S01]  /*72f0*/  LOP3.LUT R2, R41, 0xffffe000, RZ, 0xc0, !PT ;  /* 0xffffe00029027812 */ /* 0x000fe200078ec0ff */
[----:B------:R-:W-:Y:S01]  /*7300*/  FMUL R7, R24, R7 ;  /* 0x0000000718077220 */ /* 0x000fe20000400000 */
[----:B------:R-:W-:Y:S01]  /*7310*/  LOP3.LUT R16, R33, 0xffffe000, RZ, 0xc0, !PT ;  /* 0xffffe00021107812 */ /* 0x000fe200078ec0ff */
[C---:B------:R-:W-:Y:S01]  /*7320*/  FFMA R30, R27.reuse, R0, R3 ;  /* 0x000000001b1e7223 */ /* 0x040fe20000000003 */
[----:B------:R-:W-:Y:S01]  /*7330*/  LOP3.LUT R0, R42, 0xffffe000, RZ, 0xc0, !PT ;  /* 0xffffe0002a007812 */ /* 0x000fe200078ec0ff */
[C---:B------:R-:W-:Y:S01]  /*7340*/  FFMA R31, R27.reuse, R17, R7 ;  /* 0x000000111b1f7223 */ /* 0x040fe20000000007 */
[----:B------:R-:W-:Y:S01]  /*7350*/  LOP3.LUT R3, R32, 0xffffe000, RZ, 0xc0, !PT ;  /* 0xffffe00020037812 */ /* 0x000fe200078ec0ff */
[C---:B------:R-:W-:Y:S01]  /*7360*/  FFMA R4, R27.reuse, R18, R4 ;  /* 0x000000121b047223 */ /* 0x040fe20000000004 */
[----:B------:R-:W-:Y:S01]  /*7370*/  F2FP.TF32.F32.PACK_B R29, R29 ;  /* 0x0000001dff1d723e */ /* 0x000fe200024050ff */
[----:B------:R-:W-:Y:S01]  /*7380*/  FFMA R5, R27, R2, R5 ;  /* 0x000000021b057223 */ /* 0x000fe20000000005 */
[----:B------:R-:W-:Y:S01]  /*7390*/  LOP3.LUT R2, R43, 0xffffe000, RZ, 0xc0, !PT ;  /* 0xffffe0002b027812 */ /* 0x000fe200078ec0ff */
[----:B------:R-:W-:Y:S01]  /*73a0*/  FMUL R11, R24, R11 ;  /* 0x0000000b180b7220 */ /* 0x000fe20000400000 */
[----:B------:R-:W-:Y:S01]  /*73b0*/  F2FP.TF32.F32.PACK_B R30, R30 ;  /* 0x0000001eff1e723e */ /* 0x000fe200024050ff */
[C---:B------:R-:W-:Y:S01]  /*73c0*/  FFMA R6, R27.reuse, R0, R6 ;  /* 0x000000001b067223 */ /* 0x040fe20000000006 */
[----:B------:R-:W-:Y:S01]  /*73d0*/  LOP3.LUT R0, R34, 0xffffe000, RZ, 0xc0, !PT ;  /* 0xffffe00022007812 */ /* 0x000fe200078ec0ff */
[----:B------:R-:W-:Y:S01]  /*73e0*/  FFMA R7, R27, R2, R11 ;  /* 0x000000021b077223 */ /* 0x000fe2000000000b */
[----:B------:R-:W-:Y:S01]  /*73f0*/  LOP3.LUT R2, R35, 0xffffe000, RZ, 0xc0, !PT ;  /* 0xffffe00023027812 */ /* 0x000fe200078ec0ff */
[----:B------:R-:W-:Y:S01]  /*7400*/  FFMA R8, R27, R3, R8 ;  /* 0x000000031b087223 */ /* 0x000fe20000000008 */
[----:B------:R-:W-:Y:S01]  /*7410*/  LOP3.LUT R3, R37, 0xffffe000, RZ, 0xc0, !PT ;  /* 0xffffe00025037812 */ /* 0x000fe200078ec0ff */
[C---:B------:R-:W-:Y:S01]  /*7420*/  FFMA R9, R27.reuse, R16, R9 ;  /* 0x000000101b097223 */ /* 0x040fe20000000009 */
[----:B------:R-:W-:Y:S01]  /*7430*/  F2FP.TF32.F32.PACK_B R31, R31 ;  /* 0x0000001fff1f723e */ /* 0x000fe200024050ff */
[----:B------:R-:W-:Y:S01]  /*7440*/  FMUL R15, R24, R15 ;  /* 0x0000000f180f7220 */ /* 0x000fe20000400000 */
[----:B------:R-:W-:Y:S01]  /*7450*/  LOP3.LUT R16, R38, 0xffffe000, RZ, 0xc0, !PT ;  /* 0xffffe00026107812 */ /* 0x000fe200078ec0ff */
[C---:B------:R-:W-:Y:S01]  /*7460*/  FFMA R10, R27.reuse, R0, R10 ;  /* 0x000000001b0a7223 */ /* 0x040fe2000000000a */
[----:B------:R-:W-:Y:S01]  /*7470*/  LOP3.LUT R0, R36, 0xffffe000, RZ, 0xc0, !PT ;  /* 0xffffe00024007812 */ /* 0x000fe200078ec0ff */
[----:B------:R-:W-:Y:S01]  /*7480*/  FFMA R11, R27, R2, R15 ;  /* 0x000000021b0b7223 */ /* 0x000fe2000000000f */
[----:B------:R-:W-:Y:S01]  /*7490*/  LOP3.LUT R2, R39, 0xffffe000, RZ, 0xc0, !PT ;  /* 0xffffe00027027812 */ /* 0x000fe200078ec0ff */
[----:B------:R1:W-:Y:S01]  /*74a0*/  STSM.16.M88.4 [R70+0x2400], R28 ;  /* 0x0024001c46007844 */ /* 0x0003e20000000200 */
[----:B------:R-:W-:Y:S01]  /*74b0*/  F2FP.TF32.F32.PACK_B R4, R4 ;  /* 0x00000004ff04723e */ /* 0x000fe200024050ff */
[----:B------:R-:W-:Y:S01]  /*74c0*/  FMUL R19, R24, R19 ;  /* 0x0000001318137220 */ /* 0x000fe20000400000 */
[----:B------:R-:W-:Y:S01]  /*74d0*/  F2FP.TF32.F32.PACK_B R5, R5 ;  /* 0x00000005ff05723e */ /* 0x000fe200024050ff */
[C---:B------:R-:W-:Y:S01]  /*74e0*/  FFMA R12, R27.reuse, R0, R12 ;  /* 0x000000001b0c7223 */ /* 0x040fe2000000000c */
[----:B------:R-:W-:Y:S01]  /*74f0*/  F2FP.TF32.F32.PACK_B R6, R6 ;  /* 0x00000006ff06723e */ /* 0x000fe200024050ff */
[C---:B------:R-:W-:Y:S01]  /*7500*/  FFMA R13, R27.reuse, R3, R13 ;  /* 0x000000031b0d7223 */ /* 0x040fe2000000000d */
[----:B------:R-:W-:Y:S01]  /*7510*/  F2FP.TF32.F32.PACK_B R7, R7 ;  /* 0x00000007ff07723e */ /* 0x000fe200024050ff */
[C---:B------:R-:W-:Y:S01]  /*7520*/  FFMA R14, R27.reuse, R16, R14 ;  /* 0x000000101b0e7223 */ /* 0x040fe2000000000e */
[----:B------:R-:W-:Y:S01]  /*7530*/  FFMA R15, R27, R2, R19 ;  /* 0x000000021b0f7223 */ /* 0x000fe20000000013 */
[----:B------:R-:W-:Y:S02]  /*7540*/  F2FP.TF32.F32.PACK_B R8, R8 ;  /* 0x00000008ff08723e */ /* 0x000fe400024050ff */
[----:B------:R1:W-:Y:S01]  /*7550*/  STSM.16.M88.4 [R69+0x2400], R4 ;  /* 0x0024000445007844 */ /* 0x0003e20000000200 */
[----:B------:R-:W-:Y:S02]  /*7560*/  F2FP.TF32.F32.PACK_B R9, R9 ;  /* 0x00000009ff09723e */ /* 0x000fe400024050ff */
[----:B------:R-:W-:Y:S02]  /*7570*/  F2FP.TF32.F32.PACK_B R10, R10 ;  /* 0x0000000aff0a723e */ /* 0x000fe400024050ff */
[----:B------:R-:W-:Y:S02]  /*7580*/  F2FP.TF32.F32.PACK_B R11, R11 ;  /* 0x0000000bff0b723e */ /* 0x000fe400024050ff */
[----:B------:R-:W-:Y:S02]  /*7590*/  F2FP.TF32.F32.PACK_B R12, R12 ;  /* 0x0000000cff0c723e */ /* 0x000fe400024050ff */
[----:B------:R-:W-:Y:S01]  /*75a0*/  F2FP.TF32.F32.PACK_B R13, R13 ;  /* 0x0000000dff0d723e */ /* 0x000fe200024050ff */
[----:B------:R1:W-:Y:S01]  /*75b0*/  STSM.16.M88.4 [R71+0x2000], R8 ;  /* 0x0020000847007844 */ /* 0x0003e20000000200 */
[----:B------:R-:W-:Y:S02]  /*75c0*/  F2FP.TF32.F32.PACK_B R14, R14 ;  /* 0x0000000eff0e723e */ /* 0x000fe400024050ff */
[----:B------:R-:W-:Y:S02]  /*75d0*/  F2FP.TF32.F32.PACK_B R15, R15 ;  /* 0x0000000fff0f723e */ /* 0x000fe400024050ff */
[----:B------:R-:W-:Y:S02]  /*75e0*/  LEA R0, R73, UR44, 0x3 ;  /* 0x0000002c49007c11 */ /* 0x000fe4000f8e18ff */
[----:B------:R-:W-:Y:S01]  /*75f0*/  @P6 SHF.L.U32 R2, R62, 0x1f, RZ ;  /* 0x0000001f3e026819 */ /* 0x000fe200000006ff */
[----:B------:R1:W-:Y:S01]  /*7600*/  STSM.16.M88.4 [R72+0x2000], R12 ;  /* 0x0020000c48007844 */ /* 0x0003e20000000200 */
        /* <DEDUP_REMOVED lines=9> */
[----:B------:R-:W-:Y:S02]  /*76a0*/  UIADD3 UR9, UPT, UPT, UR49, 0x20, URZ ;  /* 0x0000002031097890 */ /* 0x000fe4000fffe0ff */
[----:B------:R-:W-:Y:S01]  /*76b0*/  UIADD3 UR8, UPT, UPT, UR44, 0x2400, URZ ;  /* 0x000024002c087890 */ /* 0x000fe2000fffe0ff */
[----:B------:R-:W-:Y:S01]  /*76c0*/  UMOV UR10, UR50 ;  /* 0x00000032000a7c82 */ /* 0x000fe20008000000 */
[----:B------:R-:W-:Y:S01]  /*76d0*/  UMOV UR11, UR36 ;  /* 0x00000024000b7c82 */ /* 0x000fe20008000000 */
[----:B--2---:R-:W-:Y:S04]  /*76e0*/  UIADD3 UR4, UP0, UPT, UR6, 0x680, URZ ;  /* 0x0000068006047890 */ /* 0x004fe8000ff1e0ff */
[----:B------:R-:W-:Y:S09]  /*76f0*/  UIADD3.X UR5, UPT, UPT, URZ, UR7, URZ, UP0, !UPT ;  /* 0x00000007ff057290 */ /* 0x000ff200087fe4ff */
[----:B------:R2:W-:Y:S01]  /*7700*/  UTMASTG.3D [UR8], [UR4] ;  /* 0x00000008040073b5 */ /* 0x0005e20008010000 */
[----:B------:R0:W-:Y:S01]  /*7710*/  UTMACMDFLUSH ;  /* 0x00000000000079b7 */ /* 0x0001e20000000000 */
[----:B--2---:R-:W-:Y:S04]  /*7720*/  DEPBAR.LE SB0, 0x1 ;  /* 0x000080400000791a */ /* 0x004fe80000000000 */
.L_x_115:
[----:B------:R-:W-:Y:S05]  /*7730*/  BSYNC.RECONVERGENT B0 ;  /* 0x0000000000007941 */ /* 0x000fea0003800200 */
.L_x_114:
[----:B------:R-:W-:Y:S01]  /*7740*/  BAR.SYNC.DEFER_BLOCKING 0x1, 0x80 ;  /* 0x0042000000007b1d */ /* 0x000fe20000010000 */
[----:B------:R-:W-:Y:S04]  /*7750*/  UIADD3 UR4, UPT, UPT, UR46, 0x1, URZ ;  /* 0x000000012e047890 */ /* 0x000fe8000fffe0ff */
[----:B------:R-:W-:Y:S04]  /*7760*/  UISETP.NE.AND UP0, UPT, UR4, 0x4, UPT ;  /* 0x000000040400788c */ /* 0x000fe8000bf05270 */
[----:B------:R-:W-:Y:S01]  /*7770*/  USEL UR45, UR4, URZ, UP0 ;  /* 0x000000ff042d7287 */ /* 0x000fe20008000000 */
[----:B------:R2:W-:Y:S01]  /*7780*/  @P6 SYNCS.ARRIVE.TRANS64.RED.A1T0 RZ, [R21+URZ], RZ ;  /* 0x000000ff15ff69a7 */ /* 0x0005e200081004ff */
[----:B------:R-:W-:Y:S01]  /*7790*/  BSSY B1, `(.L_x_116) ;  /* 0x0000018000017945 */ /* 0x000fe20003800000 */
[----:B------:R-:W3:Y:S02]  /*77a0*/  @P6 SYNCS.PHASECHK.TRANS64.TRYWAIT P0, [R0+URZ+0x40], R2 ;  /* 0x00004002000065a7 */ /* 0x000ee400080011ff */
[----:B---3--:R-:W-:Y:S01]  /*77b0*/  @P6 SEL R75, RZ, 0x1, !P0 ;  /* 0x00000001ff4b6807 */ /* 0x008fe20004000000 */
[----:B--2---:R-:W-:Y:S06]  /*77c0*/  @!P6 BRA `(.L_x_117) ;  /* 0x000000000050e947 */ /* 0x004fec0003800000 */
        /* <DEDUP_REMOVED lines=8> */
[----:B------:R-:W-:Y:S04]  /*7850*/  SHF.L.U32 R5, R62, 0x1f, RZ ;  /* 0x0000001f3e057819 */ /* 0x000fe800000006ff */
[----:B------:R-:W1:Y:S02]  /*7860*/  SYNCS.PHASECHK.TRANS64.TRYWAIT P0, [R0+URZ+0x40], R5 ;  /* 0x00004005000075a7 */ /* 0x000e6400080011ff */
[----:B-1----:R-:W-:Y:S05]  /*7870*/  @!P0 BRA `(.L_x_120) ;  /* 0x0000002000008947 */ /* 0x002fea0003800000 */
.L_x_119:
[----:B------:R-:W-:Y:S05]  /*7880*/  BSYNC B0 ;  /* 0x0000000000007941 */ /* 0x000fea0003800000 */
.L_x_118:
[----:B------:R-:W-:Y:S02]  /*7890*/  ISETP.NE.AND P0, PT, R76, RZ, PT ;  /* 0x000000ff4c00720c */ /* 0x000fe40003f05270 */
[----:B------:R-:W-:Y:S11]  /*78a0*/  IADD3 R73, PT, PT, R73, 0x1, RZ ;  /* 0x0000000149497810 */ /* 0x000ff60007ffe0ff */
[----:B-1----:R-:W-:Y:S01]  /*78b0*/  @P0 IMAD.IADD R0, R63, 0x1, R2 ;  /* 0x000000013f000824 */ /* 0x002fe200078e0202 */
[----:B------:R-:W-:Y:S05]  /*78c0*/  @P0 WARPSYNC.ALL ;  /* 0x0000000000000948 */ /* 0x000fea0003800000 */
[----:B------:R2:W3:Y:S04]  /*78d0*/  @P0 LDSM.16.M88.4 R44, [R4+UR44+0x400] ;  /* 0x0004002c042c083b */ /* 0x0004e80008000200 */
[----:B------:R2:W4:Y:S04]  /*78e0*/  @P0 LDSM.16.M88.4 R40, [R3+0x400] ;  /* 0x000400000328083b */ /* 0x0005280000000200 */
[----:B------:R2:W1:Y:S04]  /*78f0*/  @P0 LDSM.16.M88.4 R32, [R2+0x400] ;  /* 0x000400000220083b */ /* 0x0004680000000200 */
[----:B------:R2:W1:Y:S02]  /*7900*/  @P0 LDSM.16.M88.4 R36, [R0+0x400] ;  /* 0x000400000024083b */ /* 0x0004640000000200 */
.L_x_117:
[----:B------:R-:W-:Y:S05]  /*7910*/  BSYNC B1 ;  /* 0x0000000000017941 */ /* 0x000fea0003800000 */
.L_x_116:
[----:B--2---:R-:W-:Y:S05]  /*7920*/  VIADD R0, R25, 0x40 ;  /* 0x0000004019007836 */ /* 0x004fea0000000000 */
        /* <DEDUP_REMOVED lines=20> */
.L_x_121:
[----:B------:R-:W-:Y:S01]  /*7a70*/  ISETP.NE.AND P6, PT, R68, RZ, PT ;  /* 0x000000ff4400720c */ /* 0x000fe20003fc5270 */
[----:B------:R-:W-:Y:S05]  /*7a80*/  WARPSYNC.ALL ;  /* 0x0000000000007948 */ /* 0x000fea0003800000 */
[----:B------:R-:W-:Y:S01]  /*7a90*/  R2UR UR4, R25 ;  /* 0x00000000190472ca */ /* 0x000fe200000e0000 */
[----:B------:R-:W-:Y:S01]  /*7aa0*/  IMAD.U32 R0, RZ, RZ, UR45 ;  /* 0x0000002dff007e24 */ /* 0x000fe2000f8e00ff */
[----:B---3--:R-:W-:Y:S01]  /*7ab0*/  LOP3.LUT R20, R44, 0xffffe000, RZ, 0xc0, !PT ;  /* 0xffffe0002c147812 */ /* 0x008fe200078ec0ff */
        /* <DEDUP_REMOVED lines=24> */
[----:B----4-:R-:W-:Y:S01]  /*7c40*/  LOP3.LUT R18, R40, 0xffffe000, RZ, 0xc0, !PT ;  /* 0xffffe00028127812 */ /* 0x010fe200078ec0ff */
        /* <DEDUP_REMOVED lines=69> */
.L_x_123:
[----:B------:R-:W-:Y:S05]  /*80a0*/  BSYNC.RECONVERGENT B0 ;  /* 0x0000000000007941 */ /* 0x000fea0003800200 */
.L_x_122:
        /* <DEDUP_REMOVED lines=12> */
[----:B------:R-:W-:Y:S04]  /*8170*/  @P1 IMAD R73, R73, 0x2000, R74 ;  /* 0x0000200049491824 */ /* 0x000fe800078e024a */
[----:B------:R-:W-:Y:S05]  /*8180*/  @P1 VIADD R3, R73, UR44 ;  /* 0x0000002c49031c36 */ /* 0x000fea0008000000 */
[----:B------:R-:W-:Y:S01]  /*8190*/  @P1 IADD3 R77, PT, PT, R77, R3, RZ ;  /* 0x000000034d4d1210 */ /* 0x000fe20007ffe0ff */
[----:B------:R-:W-:Y:S01]  /*81a0*/  @P1 IMAD.IADD R3, R63, 0x1, R3 ;  /* 0x000000013f031824 */ /* 0x000fe200078e0203 */
[----:B------:R-:W-:Y:S06]  /*81b0*/  @P0 BRA `(.L_x_127) ;  /* 0x00000000000c0947 */ /* 0x000fec0003800000 */
[----:B------:R-:W-:Y:S04]  /*81c0*/  SHF.L.U32 R0, R62, 0x1f, RZ ;  /* 0x0000001f3e007819 */ /* 0x000fe800000006ff */
[----:B------:R-:W2:Y:S02]  /*81d0*/  SYNCS.PHASECHK.TRANS64.TRYWAIT P0, [R2+URZ+0x40], R0 ;  /* 0x00004000020075a7 */ /* 0x000ea400080011ff */
[----:B--2---:R-:W-:Y:S05]  /*81e0*/  @!P0 BRA `(.L_x_128) ;  /* 0x0000001400b88947 */ /* 0x004fea0003800000 */
.L_x_127:
[----:B------:R-:W-:Y:S05]  /*81f0*/  BSYNC B0 ;  /* 0x0000000000007941 */ /* 0x000fea0003800000 */
.L_x_126:
[----:B------:R-:W-:Y:S11]  /*8200*/  ISETP.NE.AND P0, PT, R76, RZ, PT ;  /* 0x000000ff4c00720c */ /* 0x000ff60003f05270 */
[----:B------:R-:W-:Y:S02]  /*8210*/  @!UPT UIADD3 URZ, UPT, UPT, URZ, URZ, URZ ;  /* 0x000000fffffff290 */ /* 0x000fe4000fffe0ff */
[----:B--2---:R-:W-:Y:S01]  /*8220*/  @P0 IADD3 R0, PT, PT, R63, R77, RZ ;  /* 0x0000004d3f000210 */ /* 0x004fe20007ffe0ff */
[----:B------:R-:W-:Y:S05]  /*8230*/  @P0 WARPSYNC.ALL ;  /* 0x0000000000000948 */ /* 0x000fea0003800000 */
[----:B------:R2:W3:Y:S04]  /*8240*/  @P0 LDSM.16.M88.4 R44, [R73+UR44+0x400] ;  /* 0x0004002c492c083b */ /* 0x0004e80008000200 */
[----:B------:R2:W4:Y:S04]  /*8250*/  @P0 LDSM.16.M88.4 R40, [R3+0x400] ;  /* 0x000400000328083b */ /* 0x0005280000000200 */
[----:B------:R2:W1:Y:S04]  /*8260*/  @P0 LDSM.16.M88.4 R32, [R77+0x400] ;  /* 0x000400004d20083b */ /* 0x0004680000000200 */
[----:B------:R2:W1:Y:S02]  /*8270*/  @P0 LDSM.16.M88.4 R36, [R0+0x400] ;  /* 0x000400000024083b */ /* 0x0004640000000200 */
.L_x_125:
[----:B------:R-:W-:Y:S05]  /*8280*/  BSYNC B1 ;  /* 0x0000000000017941 */ /* 0x000fea0003800000 */
.L_x_124:
        /* <DEDUP_REMOVED lines=21> */
.L_x_129:
[----:B------:R-:W-:Y:S01]  /*83e0*/  ISETP.NE.AND P0, PT, R65, RZ, PT ;  /* 0x000000ff4100720c */ /* 0x000fe20003f05270 */
[----:B------:R-:W-:Y:S05]  /*83f0*/  WARPSYNC.ALL ;  /* 0x0000000000007948 */ /* 0x000fea0003800000 */
[----:B------:R-:W-:Y:S01]  /*8400*/  R2UR UR4, R25 ;  /* 0x00000000190472ca */ /* 0x000fe200000e0000 */
[----:B------:R-:W-:Y:S01]  /*8410*/  BSSY.RECONVERGENT B0, `(.L_x_130) ;  /* 0x000005d000007945 */ /* 0x000fe20003800200 */
[----:B---3--:R-:W-:Y:S02]  /*8420*/  LOP3.LUT R0, R44, 0xffffe000, RZ, 0xc0, !PT ;  /* 0xffffe0002c007812 */ /* 0x008fe400078ec0ff */
[----:B------:R-:W-:Y:S02]  /*8430*/  LOP3.LUT R2, R45, 0xffffe000, RZ, 0xc0, !PT ;  /* 0xffffe0002d027812 */ /* 0x000fe400078ec0ff */
[----:B------:R-:W-:Y:S02]  /*8440*/  LOP3.LUT R3, R46, 0xffffe000, RZ, 0xc0, !PT ;  /* 0xffffe0002e037812 */ /* 0x000fe400078ec0ff */
[----:B------:R-:W-:Y:S02]  /*8450*/  LOP3.LUT R20, R47, 0xffffe000, RZ, 0xc0, !PT ;  /* 0xffffe0002f147812 */ /* 0x000fe400078ec0ff */
[----:B----4-:R-:W-:Y:S02]  /*8460*/  LOP3.LUT R21, R40, 0xffffe000, RZ, 0xc0, !PT ;  /* 0xffffe00028157812 */ /* 0x010fe400078ec0ff */
[----:B------:R-:W-:Y:S01]  /*8470*/  LOP3.LUT R25, R41, 0xffffe000, RZ, 0xc0, !PT ;  /* 0xffffe00029197812 */ /* 0x000fe200078ec0ff */
[----:B-1----:R-:W1:Y:S01]  /*8480*/  LDTM.16dp128bit.x8 R4, tmem[UR4+0x60] ;  /* 0x00006004000479ee */ /* 0x002e620008180000 */
[----:B------:R-:W-:Y:S01]  /*8490*/  R2UR UR4, R26 ;  /* 0x000000001a0472ca */ /* 0x000fe200000e0000 */
[----:B------:R-:W-:Y:S01]  /*84a0*/  NOP ;  /* 0x0000000000007918 */ /* 0x000fe20000000000 */
[----:B------:R-:W-:Y:S02]  /*84b0*/  LOP3.LUT R26, R42, 0xffffe000, RZ, 0xc0, !PT ;  /* 0xffffe0002a1a7812 */ /* 0x000fe400078ec0ff */
[----:B------:R-:W-:Y:S02]  /*84c0*/  LOP3.LUT R28, R43, 0xffffe000, RZ, 0xc0, !PT ;  /* 0xffffe0002b1c7812 */ /* 0x000fe400078ec0ff */
[----:B------:R-:W-:Y:S02]  /*84d0*/  LOP3.LUT R29, R32, 0xffffe000, RZ, 0xc0, !PT ;  /* 0xffffe000201d7812 */ /* 0x000fe400078ec0ff */
[----:B------:R-:W-:Y:S02]  /*84e0*/  LOP3.LUT R30, R33, 0xffffe000, RZ, 0xc0, !PT ;  /* 0xffffe000211e7812 */ /* 0x000fe400078ec0ff */
[----:B------:R-:W-:Y:S02]  /*84f0*/  LOP3.LUT R31, R34, 0xffffe000, RZ, 0xc0, !PT ;  /* 0xffffe000221f7812 */ /* 0x000fe400078ec0ff */
[----:B------:R-:W-:Y:S01]  /*8500*/  LOP3.LUT R32, R35, 0xffffe000, RZ, 0xc0, !PT ;  /* 0xffffe00023207812 */ /* 0x000fe200078ec0ff */
[----:B------:R-:W-:Y:S01]  /*8510*/  UIADD3 UR4, UPT, UPT, UR4, 0xd0, URZ ;  /* 0x000000d004047890 */ /* 0x000fe2000fffe0ff */
[----:B------:R-:W-:Y:S02]  /*8520*/  LOP3.LUT R33, R36, 0xffffe000, RZ, 0xc0, !PT ;  /* 0xffffe00024217812 */ /* 0x000fe400078ec0ff */
[----:B------:R-:W-:Y:S01]  /*8530*/  LOP3.LUT R34, R37, 0xffffe000, RZ, 0xc0, !PT ;  /* 0xffffe00025227812 */ /* 0x000fe200078ec0ff */
[----:B------:R-:W-:Y:S01]  /*8540*/  UPRMT UR4, UR47, 0x654, UR4 ;  /* 0x000006542f047896 */ /* 0x000fe20008000004 */
[----:B------:R-:W-:Y:S02]  /*8550*/  LOP3.LUT R35, R38, 0xffffe000, RZ, 0xc0, !PT ;  /* 0xffffe00026237812 */ /* 0x000fe400078ec0ff */
[----:B------:R-:W-:Y:S01]  /*8560*/  LOP3.LUT R36, R39, 0xffffe000, RZ, 0xc0, !PT ;  /* 0xffffe00027247812 */ /* 0x000fe200078ec0ff */
[C---:B-1----:R-:W-:Y:S01]  /*8570*/  FMUL R4, R24.reuse, R4 ;  /* 0x0000000418047220 */ /* 0x042fe20000400000 */
[C---:B------:R-:W-:Y:S01]  /*8580*/  FMUL R5, R24.reuse, R5 ;  /* 0x0000000518057220 */ /* 0x040fe20000400000 */
[C---:B------:R-:W-:Y:S01]  /*8590*/  FMUL R6, R24.reuse, R6 ;  /* 0x0000000618067220 */ /* 0x040fe20000400000 */
[C---:B------:R-:W-:Y:S01]  /*85a0*/  FMUL R7, R24.reuse, R7 ;  /* 0x0000000718077220 */ /* 0x040fe20000400000 */
[C---:B------:R-:W-:Y:S01]  /*85b0*/  FFMA R4, R27.reuse, R0, R4 ;  /* 0x000000001b047223 */ /* 0x040fe20000000004 */
[C---:B------:R-:W-:Y:S01]  /*85c0*/  FMUL R8, R24.reuse, R8 ;  /* 0x0000000818087220 */ /* 0x040fe20000400000 */
[C---:B------:R-:W-:Y:S01]  /*85d0*/  FFMA R5, R27.reuse, R2, R5 ;  /* 0x000000021b057223 */ /* 0x040fe20000000005 */
[C---:B------:R-:W-:Y:S01]  /*85e0*/  FMUL R9, R24.reuse, R9 ;  /* 0x0000000918097220 */ /* 0x040fe20000400000 */
[C---:B------:R-:W-:Y:S01]  /*85f0*/  FFMA R6, R27.reuse, R3, R6 ;  /* 0x000000031b067223 */ /* 0x040fe20000000006 */
[----:B------:R-:W-:Y:S01]  /*8600*/  F2FP.TF32.F32.PACK_B R4, R4 ;  /* 0x00000004ff04723e */ /* 0x000fe200024050ff */
[C---:B------:R-:W-:Y:S01]  /*8610*/  FMUL R10, R24.reuse, R10 ;  /* 0x0000000a180a7220 */ /* 0x040fe20000400000 */
[----:B------:R-:W-:Y:S01]  /*8620*/  F2FP.TF32.F32.PACK_B R5, R5 ;  /* 0x00000005ff05723e */ /* 0x000fe200024050ff */
[C---:B------:R-:W-:Y:S01]  /*8630*/  FFMA R7, R27.reuse, R20, R7 ;  /* 0x000000141b077223 */ /* 0x040fe20000000007 */
[C---:B------:R-:W-:Y:S01]  /*8640*/  FMUL R11, R24.reuse, R11 ;  /* 0x0000000b180b7220 */ /* 0x040fe20000400000 */
        /* <DEDUP_REMOVED lines=8> */
[----:B------:R-:W-:Y:S01]  /*86d0*/  F2FP.TF32.F32.PACK_B R6, R6 ;  /* 0x00000006ff06723e */ /* 0x000fe200024050ff */
[C---:B------:R-:W-:Y:S01]  /*86e0*/  FFMA R12, R27.reuse, R29, R12 ;  /* 0x0000001d1b0c7223 */ /* 0x040fe2000000000c */
[----:B------:R-:W-:Y:S01]  /*86f0*/  F2FP.TF32.F32.PACK_B R7, R7 ;  /* 0x00000007ff07723e */ /* 0x000fe200024050ff */
[C---:B------:R-:W-:Y:S01]  /*8700*/  FMUL R16, R24.reuse, R16 ;  /* 0x0000001018107220 */ /* 0x040fe20000400000 */
[C---:B------:R-:W-:Y:S01]  /*8710*/  FFMA R13, R27.reuse, R30, R13 ;  /* 0x0000001e1b0d7223 */ /* 0x040fe2000000000d */
[C---:B------:R-:W-:Y:S01]  /*8720*/  FMUL R17, R24.reuse, R17 ;  /* 0x0000001118117220 */ /* 0x040fe20000400000 */
[C---:B------:R-:W-:Y:S01]  /*8730*/  FFMA R14, R27.reuse, R31, R14 ;  /* 0x0000001f1b0e7223 */ /* 0x040fe2000000000e */
[C---:B------:R-:W-:Y:S01]  /*8740*/  FMUL R18, R24.reuse, R18 ;  /* 0x0000001218127220 */ /* 0x040fe20000400000 */
[C---:B------:R-:W-:Y:S01]  /*8750*/  FFMA R15, R27.reuse, R32, R15 ;  /* 0x000000201b0f7223 */ /* 0x040fe2000000000f */
[----:B------:R-:W-:Y:S01]  /*8760*/  FMUL R19, R24, R19 ;  /* 0x0000001318137220 */ /* 0x000fe20000400000 */
[----:B------:R-:W-:Y:S01]  /*8770*/  F2FP.TF32.F32.PACK_B R8, R8 ;  /* 0x00000008ff08723e */ /* 0x000fe200024050ff */
[C---:B------:R-:W-:Y:S01]  /*8780*/  FFMA R16, R27.reuse, R33, R16 ;  /* 0x000000211b107223 */ /* 0x040fe20000000010 */
[----:B------:R-:W-:Y:S01]  /*8790*/  F2FP.TF32.F32.PACK_B R9, R9 ;  /* 0x00000009ff09723e */ /* 0x000fe200024050ff */
[----:B------:R-:W-:Y:S01]  /*87a0*/  SYNCS.ARRIVE.TRANS64.RED.A1T0 RZ, [UR4], RZ ;  /* 0x000000ffffff79a7 */ /* 0x000fe20008100404 */
[----:B------:R1:W-:Y:S01]  /*87b0*/  STSM.16.M88.4 [R70+0x6400], R4 ;  /* 0x0064000446007844 */ /* 0x0003e20000000200 */
        /* <DEDUP_REMOVED lines=14> */
[----:B------:R-:W-:Y:S05]  /*88a0*/  F2FP.TF32.F32.PACK_B R19, R19 ;  /* 0x00000013ff13723e */ /* 0x000fea00024050ff */
        /* <DEDUP_REMOVED lines=19> */
.L_x_131:
[----:B------:R-:W-:Y:S05]  /*89e0*/  BSYNC.RECONVERGENT B0 ;  /* 0x0000000000007941 */ /* 0x000fea0003800200 */
.L_x_130:
[----:B------:R-:W-:Y:S01]  /*89f0*/  BAR.SYNC.DEFER_BLOCKING 0x1, 0x80 ;  /* 0x0042000000007b1d */ /* 0x000fe20000010000 */
[----:B------:R-:W-:Y:S01]  /*8a00*/  UISETP.NE.AND UP0, UPT, UR52, -0x4, UPT ;  /* 0xfffffffc3400788c */ /* 0x000fe2000bf05270 */
[----:B------:R-:W-:Y:S08]  /*8a10*/  IADD3 R22, PT, PT, R22, 0x1, RZ ;  /* 0x0000000116167810 */ /* 0x000ff00007ffe0ff */
[----:B------:R-:W-:Y:S05]  /*8a20*/  BRA.U !UP0, `(.L_x_132) ;  /* 0x0000000108287547 */ /* 0x000fea000b800000 */
[----:B------:R-:W-:Y:S01]  /*8a30*/  ISETP.NE.AND P0, PT, R68, RZ, PT ;  /* 0x000000ff4400720c */ /* 0x000fe20003f05270 */
[----:B------:R-:W-:Y:S01]  /*8a40*/  IMAD.U32 R2, RZ, RZ, UR46 ;  /* 0x0000002eff027e24 */ /* 0x000fe2000f8e00ff */
[----:B------:R-:W-:Y:S01]  /*8a50*/  UIADD3 UR4, UPT, UPT, UR46, 0x1, URZ ;  /* 0x000000012e047890 */ /* 0x000fe2000fffe0ff */
[----:B------:R-:W-:Y:S03]  /*8a60*/  IMAD.U32 R0, RZ, RZ, UR47 ;  /* 0x0000002fff007e24 */ /* 0x000fe6000f8e00ff */
[----:B------:R-:W-:Y:S04]  /*8a70*/  UISETP.NE.AND UP0, UPT, UR4, 0x4, UPT ;  /* 0x000000040400788c */ /* 0x000fe8000bf05270 */
[----:B------:R-:W-:Y:S03]  /*8a80*/  USEL UR46, UR4, URZ, UP0 ;  /* 0x000000ff042e7287 */ /* 0x000fe60008000000 */
[----:B------:R-:W-:Y:S05]  /*8a90*/  @P0 LEA R2, R2, UR44, 0x3 ;  /* 0x0000002c02020c11 */ /* 0x000fea000f8e18ff */
[----:B------:R-:W-:Y:S05]  /*8aa0*/  @P0 VIADD R2, R2, 0x60 ;  /* 0x0000006002020836 */ /* 0x000fea0000000000 */
[----:B------:R-:W-:Y:S04]  /*8ab0*/  @P0 PRMT R0, R0, 0x654, R2 ;  /* 0x0000065400000816 */ /* 0x000fe80000000002 */
[----:B------:R2:W-:Y:S03]  /*8ac0*/  @P0 SYNCS.ARRIVE.TRANS64.RED.A1T0 RZ, [R0+URZ], RZ ;  /* 0x000000ff00ff09a7 */ /* 0x0005e600081004ff */
.L_x_132:
[----:B------:R-:W-:Y:S01]  /*8ad0*/  R2UR UR4, R55 ;  /* 0x00000000370472ca */ /* 0x000fe200000e0000 */
[----:B------:R-:W-:Y:S01]  /*8ae0*/  UISETP.NE.AND UP0, UPT, UR62, URZ, UPT ;  /* 0x000000ff3e00728c */ /* 0x000fe2000bf05270 */
[----:B------:R-:W-:Y:S01]  /*8af0*/  ISETP.NE.AND P0, PT, R59, 0x2, PT ;  /* 0x000000023b00780c */ /* 0x000fe20003f05270 */
[----:B------:R-:W-:Y:S01]  /*8b00*/  UIADD3 UR28, UPT, UPT, UR37, UR63, URZ ;  /* 0x0000003f251c7290 */ /* 0x000fe2000fffe0ff */
[----:B------:R-:W-:Y:S01]  /*8b10*/  ISETP.NE.AND P1, PT, R22, 0x4, PT ;  /* 0x000000041600780c */ /* 0x000fe20003f25270 */
[----:B------:R-:W-:Y:S01]  /*8b20*/  UIADD3 UR52, UPT, UPT, UR52, 0x4, URZ ;  /* 0x0000000434347890 */ /* 0x000fe2000fffe0ff */
[----:B------:R-:W-:Y:S01]  /*8b30*/  SEL R2, RZ, 0x1, P0 ;  /* 0x00000001ff027807 */ /* 0x000fe20000000000 */
[----:B------:R-:W-:Y:S01]  /*8b40*/  UMOV UR36, UR61 ;  /* 0x0000003d00247c82 */ /* 0x000fe20008000000 */
[----:B--2---:R-:W-:Y:S02]  /*8b50*/  SEL R0, RZ, 0x1, P1 ;  /* 0x00000001ff007807 */ /* 0x004fe40000800000 */
[----:B------:R-:W-:Y:S02]  /*8b60*/  LOP3.LUT R60, R60, R2, RZ, 0x3c, !PT ;  /* 0x000000023c3c7212 */ /* 0x000fe400078e3cff */
[----:B------:R-:W-:Y:S01]  /*8b70*/  LOP3.LUT R61, R61, R0, RZ, 0x3c, !PT ;  /* 0x000000003d3d7212 */ /* 0x000fe200078e3cff */
[----:B------:R-:W-:Y:S01]  /*8b80*/  UIADD3 UR24, UPT, UPT, UR38, UR4, URZ ;  /* 0x0000000426187290 */ /* 0x000fe2000fffe0ff */
[----:B------:R-:W-:Y:S02]  /*8b90*/  SEL R59, R59, RZ, P0 ;  /* 0x000000ff3b3b7207 */ /* 0x000fe40000000000 */
[----:B------:R-:W-:Y:S01]  /*8ba0*/  SEL R22, R22, RZ, P1 ;  /* 0x000000ff16167207 */ /* 0x000fe20000800000 */
[----:B------:R-:W-:Y:S08]  /*8bb0*/  BRA.U UP0, `(.L_x_133) ;  /* 0xffffffc900907547 */ /* 0x000ff0000b83ffff */
[----:B------:R-:W-:-:S13]  /*8bc0*/  R2UR UR4, R56 ;  /* 0x00000000380472ca */ /* 0x000fda00000e0000 */
[----:B------:R-:W-:-:S09]  /*8bd0*/  UISETP.NE.AND UP0, UPT, UR4, URZ, UPT ;  /* 0x000000ff0400728c */ /* 0x000fd2000bf05270 */
[----:B------:R-:W-:Y:S05]  /*8be0*/  BRA.U !UP0, `(.L_x_134) ;  /* 0x0000000108487547 */ /* 0x000fea000b800000 */
[----:B------:R-:W2:Y:S02]  /*8bf0*/  LDCU.64 UR4, c[0x0][0x890] ;  /* 0x00011200ff0477ac */ /* 0x000ea40008000a00 */
[----:B--2---:R-:W-:-:S04]  /*8c00*/  UISETP.NE.U32.AND UP0, UPT, UR4, URZ, UPT ;  /* 0x000000ff0400728c */ /* 0x004fc8000bf05070 */
[----:B------:R-:W-:-:S09]  /*8c10*/  UISETP.NE.AND.EX UP0, UPT, UR5, URZ, UPT, UP0 ;  /* 0x000000ff0500728c */ /* 0x000fd2000bf05300 */
[----:B------:R-:W-:Y:S05]  /*8c20*/  BRA.U UP0, `(.L_x_135) ;  /* 0x00000001000c7547 */ /* 0x000fea000b800000 */
[----:B------:R-:W-:-:S13]  /*8c30*/  FSETP.NEU.AND P0, PT, R27, RZ, PT ;  /* 0x000000ff1b00720b */ /* 0x000fda0003f0d000 */
[----:B------:R-:W-:Y:S05]  /*8c40*/  @!P0 EXIT ;  /* 0x000000000000894d */ /* 0x000fea0003800000 */
[----:B------:R-:W-:Y:S05]  /*8c50*/  BRA `(.L_x_134) ;  /* 0x00000000002c7947 */ /* 0x000fea0003800000 */
.L_x_135:
[----:B------:R-:W-:Y:S01]  /*8c60*/  ISETP.NE.AND P0, PT, R58, RZ, PT ;  /* 0x000000ff3a00720c */ /* 0x000fe20003f05270 */
[----:B------:R-:W-:-:S12]  /*8c70*/  BSSY.RECONVERGENT B0, `(.L_x_134) ;  /* 0x0000009000007945 */ /* 0x000fd80003800200 */
[----:B------:R-:W-:Y:S05]  /*8c80*/  @P0 BRA `(.L_x_136) ;  /* 0x0000000000140947 */ /* 0x000fea0003800000 */
[----:B------:R-:W2:Y:S02]  /*8c90*/  LDCU.64 UR4, c[0x0][0x888] ;  /* 0x00011100ff0477ac */ /* 0x000ea40008000a00 */
[----:B--2---:R-:W-:-:S04]  /*8ca0*/  ISETP.NE.U32.AND P0, PT, RZ, UR4, PT ;  /* 0x00000004ff007c0c */ /* 0x004fc8000bf05070 */
[----:B------:R-:W-:-:S13]  /*8cb0*/  ISETP.NE.AND.EX P0, PT, RZ, UR5, PT, P0 ;  /* 0x00000005ff007c0c */ /* 0x000fda000bf05300 */
[----:B------:R-:W-:Y:S05]  /*8cc0*/  @!P0 EXIT ;  /* 0x000000000000894d */ /* 0x000fea0003800000 */
[----:B------:R-:W-:Y:S05]  /*8cd0*/  BRA `(.L_x_137) ;  /* 0x0000000000087947 */ /* 0x000fea0003800000 */
.L_x_136:
[----:B------:R-:W-:-:S13]  /*8ce0*/  FSETP.NEU.AND P0, PT, R27, RZ, PT ;  /* 0x000000ff1b00720b */ /* 0x000fda0003f0d000 */
[----:B------:R-:W-:Y:S05]  /*8cf0*/  @!P0 EXIT ;  /* 0x000000000000894d */ /* 0x000fea0003800000 */
.L_x_137:
[----:B------:R-:W-:Y:S05]  /*8d00*/  BSYNC.RECONVERGENT B0 ;  /* 0x0000000000007941 */ /* 0x000fea0003800200 */
.L_x_134:
[----:B------:R-:W-:Y:S01]  /*8d10*/  ULEA UR4, UR46, UR44, 0x3 ;  /* 0x0000002c2e047291 */ /* 0x000fe2000f8e18ff */
[----:B------:R-:W-:-:S04]  /*8d20*/  DEPBAR.LE SB0, 0x0 ;  /* 0x000080000000791a */ /* 0x000fc80000000000 */
[----:B------:R-:W-:-:S04]  /*8d30*/  UIADD3 UR4, UPT, UPT, UR4, 0x60, URZ ;  /* 0x0000006004047890 */ /* 0x000fc8000fffe0ff */
[----:B------:R-:W-:-:S09]  /*8d40*/  UPRMT UR4, UR47, 0x654, UR4 ;  /* 0x000006542f047896 */ /* 0x000fd20008000004 */
[----:B------:R-:W-:Y:S01]  /*8d50*/  SYNCS.ARRIVE.TRANS64.RED.A1T0 RZ, [UR4], RZ ;  /* 0x000000ffffff79a7 */ /* 0x000fe20008100404 */
[----:B------:R-:W-:Y:S05]  /*8d60*/  EXIT ;  /* 0x000000000000794d */ /* 0x000fea0003800000 */
.L_x_24:
[----:B---3--:R3:W4:Y:S02]  /*8d70*/  SYNCS.PHASECHK.TRANS64.TRYWAIT P0, [R0+URZ+0x100], R2 ;  /* 0x00010002000075a7 */ /* 0x00872400080011ff */
[----:B----4-:R-:W-:Y:S05]  /*8d80*/  @!P0 NANOSLEEP.SYNCS 0x989680 ;  /* 0x009896800000895d */ /* 0x010fea0003900000 */
[----:B------:R-:W4:Y:S02]  /*8d90*/  @!P0 SYNCS.PHASECHK.TRANS64 P0, [R0+URZ+0x100], R2 ;  /* 0x00010002000085a7 */ /* 0x000f2400080010ff */
[----:B----4-:R-:W-:Y:S05]  /*8da0*/  @!P0 BRA `(.L_x_24) ;  /* 0xfffffffc00f08947 */ /* 0x010fea000383ffff */
[----:B------:R-:W-:Y:S05]  /*8db0*/  BRA `(.L_x_138) ;  /* 0xffffff8800ac7947 */ /* 0x000fea000383ffff */
.L_x_27:
[----:B--2---:R-:W-:-:S07]  /*8dc0*/  MOV R0, UR33 ;  /* 0x0000002100007c02 */ /* 0x004fce0008000f00 */
.L_x_139:
[----:B--2---:R2:W3:Y:S02]  /*8dd0*/  SYNCS.PHASECHK.TRANS64.TRYWAIT P0, [R0+URZ+0x20], R3 ;  /* 0x00002003000075a7 */ /* 0x0044e400080011ff */
[----:B---3--:R-:W-:Y:S05]  /*8de0*/  @!P0 NANOSLEEP.SYNCS 0x989680 ;  /* 0x009896800000895d */ /* 0x008fea0003900000 */
[----:B------:R-:W3:Y:S02]  /*8df0*/  @!P0 SYNCS.PHASECHK.TRANS64 P0, [R0+URZ+0x20], R3 ;  /* 0x00002003000085a7 */ /* 0x000ee400080010ff */
[----:B---3--:R-:W-:Y:S05]  /*8e00*/  @!P0 BRA `(.L_x_139) ;  /* 0xfffffffc00f08947 */ /* 0x008fea000383ffff */
[----:B------:R-:W-:Y:S05]  /*8e10*/  BRA `(.L_x_26) ;  /* 0xffffff8800f47947 */ /* 0x000fea000383ffff */
.L_x_34:
[----:B-1----:R-:W-:-:S07]  /*8e20*/  MOV R0, UR33 ;  /* 0x0000002100007c02 */ /* 0x002fce0008000f00 */
.L_x_140:
[----:B-1----:R1:W2:Y:S02]  /*8e30*/  SYNCS.PHASECHK.TRANS64.TRYWAIT P0, [R0+URZ+0x20], R3 ;  /* 0x00002003000075a7 */ /* 0x0022a400080011ff */
[----:B--2---:R-:W-:Y:S05]  /*8e40*/  @!P0 NANOSLEEP.SYNCS 0x989680 ;  /* 0x009896800000895d */ /* 0x004fea0003900000 */
[----:B------:R-:W2:Y:S02]  /*8e50*/  @!P0 SYNCS.PHASECHK.TRANS64 P0, [R0+URZ+0x20], R3 ;  /* 0x00002003000085a7 */ /* 0x000ea400080010ff */
[----:B--2---:R-:W-:Y:S05]  /*8e60*/  @!P0 BRA `(.L_x_140) ;  /* 0xfffffffc00f08947 */ /* 0x004fea000383ffff */
[----:B------:R-:W-:Y:S05]  /*8e70*/  BRA `(.L_x_33) ;  /* 0xffffff8c00e47947 */ /* 0x000fea000383ffff */
.L_x_39:
[----:B-1----:R1:W2:Y:S02]  /*8e80*/  SYNCS.PHASECHK.TRANS64.TRYWAIT P0, [R3+URZ+0x90], R0 ;  /* 0x00009000030075a7 */ /* 0x0022a400080011ff */
[----:B--2---:R-:W-:Y:S05]  /*8e90*/  @!P0 NANOSLEEP.SYNCS 0x989680 ;  /* 0x009896800000895d */ /* 0x004fea0003900000 */
[----:B------:R-:W2:Y:S02]  /*8ea0*/  @!P0 SYNCS.PHASECHK.TRANS64 P0, [R3+URZ+0x90], R0 ;  /* 0x00009000030085a7 */ /* 0x000ea400080010ff */
[----:B--2---:R-:W-:Y:S05]  /*8eb0*/  @!P0 BRA `(.L_x_39) ;  /* 0xfffffffc00f08947 */ /* 0x004fea000383ffff */
[----:B------:R-:W-:Y:S05]  /*8ec0*/  BRA `(.L_x_141) ;  /* 0xffffff9000b47947 */ /* 0x000fea000383ffff */
.L_x_43:
[----:B------:R-:W-:-:S07]  /*8ed0*/  MOV R0, UR4 ;  /* 0x0000000400007c02 */ /* 0x000fce0008000f00 */
.L_x_142:
[----:B-1----:R1:W2:Y:S02]  /*8ee0*/  SYNCS.PHASECHK.TRANS64.TRYWAIT P0, [R0+URZ], R2 ;  /* 0x00000002000075a7 */ /* 0x0022a400080011ff */
[----:B--2---:R-:W-:Y:S05]  /*8ef0*/  @!P0 NANOSLEEP.SYNCS 0x989680 ;  /* 0x009896800000895d */ /* 0x004fea0003900000 */
[----:B------:R-:W2:Y:S02]  /*8f00*/  @!P0 SYNCS.PHASECHK.TRANS64 P0, [R0+URZ], R2 ;  /* 0x00000002000085a7 */ /* 0x000ea400080010ff */
[----:B--2---:R-:W-:Y:S05]  /*8f10*/  @!P0 BRA `(.L_x_142) ;  /* 0xfffffffc00f08947 */ /* 0x004fea000383ffff */
[----:B------:R-:W-:Y:S05]  /*8f20*/  BRA `(.L_x_143) ;  /* 0xffffff98005c7947 */ /* 0x000fea000383ffff */
.L_x_44:
[----:B------:R-:W-:-:S07]  /*8f30*/  MOV R0, UR5 ;  /* 0x0000000500007c02 */ /* 0x000fce0008000f00 */
.L_x_144:
[----:B-1----:R1:W2:Y:S02]  /*8f40*/  SYNCS.PHASECHK.TRANS64.TRYWAIT P0, [R0+URZ], R3 ;  /* 0x00000003000075a7 */ /* 0x0022a400080011ff */
[----:B--2---:R-:W-:Y:S05]  /*8f50*/  @!P0 NANOSLEEP.SYNCS 0x989680 ;  /* 0x009896800000895d */ /* 0x004fea0003900000 */
[----:B------:R-:W2:Y:S02]  /*8f60*/  @!P0 SYNCS.PHASECHK.TRANS64 P0, [R0+URZ], R3 ;  /* 0x00000003000085a7 */ /* 0x000ea400080010ff */
[----:B--2---:R-:W-:Y:S05]  /*8f70*/  @!P0 BRA `(.L_x_144) ;  /* 0xfffffffc00f08947 */ /* 0x004fea000383ffff */
[----:B------:R-:W-:Y:S05]  /*8f80*/  BRA `(.L_x_145) ;  /* 0xffffff9800687947 */ /* 0x000fea000383ffff */
.L_x_45:
[----:B------:R-:W-:-:S07]  /*8f90*/  MOV R0, UR5 ;  /* 0x0000000500007c02 */ /* 0x000fce0008000f00 */
.L_x_146:
[----:B-1----:R1:W2:Y:S02]  /*8fa0*/  SYNCS.PHASECHK.TRANS64.TRYWAIT P0, [R0+URZ], R3 ;  /* 0x00000003000075a7 */ /* 0x0022a400080011ff */
[----:B--2---:R-:W-:Y:S05]  /*8fb0*/  @!P0 NANOSLEEP.SYNCS 0x989680 ;  /* 0x009896800000895d */ /* 0x004fea0003900000 */
[----:B------:R-:W2:Y:S02]  /*8fc0*/  @!P0 SYNCS.PHASECHK.TRANS64 P0, [R0+URZ], R3 ;  /* 0x00000003000085a7 */ /* 0x000ea400080010ff */
[----:B--2---:R-:W-:Y:S05]  /*8fd0*/  @!P0 BRA `(.L_x_146) ;  /* 0xfffffffc00f08947 */ /* 0x004fea000383ffff */
[----:B------:R-:W-:Y:S05]  /*8fe0*/  BRA `(.L_x_147) ;  /* 0xffffff9800747947 */ /* 0x000fea000383ffff */
.L_x_48:
[----:B--2---:R2:W3:Y:S02]  /*8ff0*/  SYNCS.PHASECHK.TRANS64.TRYWAIT P0, [R2+URZ+0xf0], R4 ;  /* 0x0000f004020075a7 */ /* 0x0044e400080011ff */
[----:B---3--:R-:W-:Y:S05]  /*9000*/  @!P0 NANOSLEEP.SYNCS 0x989680 ;  /* 0x009896800000895d */ /* 0x008fea0003900000 */
[----:B------:R-:W3:Y:S02]  /*9010*/  @!P0 SYNCS.PHASECHK.TRANS64 P0, [R2+URZ+0xf0], R4 ;  /* 0x0000f004020085a7 */ /* 0x000ee400080010ff */
[----:B---3--:R-:W-:Y:S05]  /*9020*/  @!P0 BRA `(.L_x_48) ;  /* 0xfffffffc00f08947 */ /* 0x008fea000383ffff */
[----:B------:R-:W-:Y:S05]  /*9030*/  BRA `(.L_x_148) ;  /* 0xffffff9800d07947 */ /* 0x000fea000383ffff */
.L_x_49:
[----:B------:R-:W-:-:S07]  /*9040*/  MOV R2, UR4 ;  /* 0x0000000400027c02 */ /* 0x000fce0008000f00 */
.L_x_149:
[----:B--2---:R2:W3:Y:S02]  /*9050*/  SYNCS.PHASECHK.TRANS64.TRYWAIT P0, [R2+URZ+0xa0], R5 ;  /* 0x0000a005020075a7 */ /* 0x0044e400080011ff */
[----:B---3--:R-:W-:Y:S05]  /*9060*/  @!P0 NANOSLEEP.SYNCS 0x989680 ;  /* 0x009896800000895d */ /* 0x008fea0003900000 */
[----:B------:R-:W3:Y:S02]  /*9070*/  @!P0 SYNCS.PHASECHK.TRANS64 P0, [R2+URZ+0xa0], R5 ;  /* 0x0000a005020085a7 */ /* 0x000ee400080010ff */
[----:B---3--:R-:W-:Y:S05]  /*9080*/  @!P0 BRA `(.L_x_149) ;  /* 0xfffffffc00f08947 */ /* 0x008fea000383ffff */
[----:B------:R-:W-:Y:S05]  /*9090*/  BRA `(.L_x_150) ;  /* 0xffffff9800e07947 */ /* 0x000fea000383ffff */
.L_x_50:
[----:B--2---:R2:W3:Y:S02]  /*90a0*/  SYNCS.PHASECHK.TRANS64.TRYWAIT P1, [R2+URZ+0x90], R4 ;  /* 0x00009004020075a7 */ /* 0x0044e400080211ff */
[----:B---3--:R-:W-:Y:S05]  /*90b0*/  @!P1 NANOSLEEP.SYNCS 0x989680 ;  /* 0x009896800000995d */ /* 0x008fea0003900000 */
[----:B------:R-:W3:Y:S02]  /*90c0*/  @!P1 SYNCS.PHASECHK.TRANS64 P1, [R2+URZ+0x90], R4 ;  /* 0x00009004020095a7 */ /* 0x000ee400080210ff */
[----:B---3--:R-:W-:Y:S05]  /*90d0*/  @!P1 BRA `(.L_x_50) ;  /* 0xfffffffc00f09947 */ /* 0x008fea000383ffff */
[----:B------:R-:W-:Y:S05]  /*90e0*/  BRA `(.L_x_151) ;  /* 0xffffff9c00107947 */ /* 0x000fea000383ffff */
.L_x_53:
[----:B------:R-:W-:-:S07]  /*90f0*/  MOV R0, UR4 ;  /* 0x0000000400007c02 */ /* 0x000fce0008000f00 */
.L_x_152:
[----:B--2---:R2:W3:Y:S02]  /*9100*/  SYNCS.PHASECHK.TRANS64.TRYWAIT P0, [R0+URZ+0xa0], R2 ;  /* 0x0000a002000075a7 */ /* 0x0044e400080011ff */
[----:B---3--:R-:W-:Y:S05]  /*9110*/  @!P0 NANOSLEEP.SYNCS 0x989680 ;  /* 0x009896800000895d */ /* 0x008fea0003900000 */
[----:B------:R-:W3:Y:S02]  /*9120*/  @!P0 SYNCS.PHASECHK.TRANS64 P0, [R0+URZ+0xa0], R2 ;  /* 0x0000a002000085a7 */ /* 0x000ee400080010ff */
[----:B---3--:R-:W-:Y:S05]  /*9130*/  @!P0 BRA `(.L_x_152) ;  /* 0xfffffffc00f08947 */ /* 0x008fea000383ffff */
[----:B------:R-:W-:Y:S05]  /*9140*/  BRA `(.L_x_52) ;  /* 0xffffff9c00647947 */ /* 0x000fea000383ffff */
.L_x_60:
[----:B-1----:R1:W2:Y:S02]  /*9150*/  SYNCS.PHASECHK.TRANS64.TRYWAIT P1, [R0+URZ+0x90], R2 ;  /* 0x00009002000075a7 */ /* 0x0022a400080211ff */
[----:B--2---:R-:W-:Y:S05]  /*9160*/  @!P1 NANOSLEEP.SYNCS 0x989680 ;  /* 0x009896800000995d */ /* 0x004fea0003900000 */
[----:B------:R-:W2:Y:S02]  /*9170*/  @!P1 SYNCS.PHASECHK.TRANS64 P1, [R0+URZ+0x90], R2 ;  /* 0x00009002000095a7 */ /* 0x000ea400080210ff */
[----:B--2---:R-:W-:Y:S05]  /*9180*/  @!P1 BRA `(.L_x_60) ;  /* 0xfffffffc00f09947 */ /* 0x004fea000383ffff */
[----:B------:R-:W-:Y:S05]  /*9190*/  BRA `(.L_x_153) ;  /* 0xffffffa000f87947 */ /* 0x000fea000383ffff */
.L_x_61:
[----:B------:R-:W-:-:S07]  /*91a0*/  MOV R2, UR46 ;  /* 0x0000002e00027c02 */ /* 0x000fce0008000f00 */
.L_x_154:
[----:B-1----:R1:W2:Y:S02]  /*91b0*/  SYNCS.PHASECHK.TRANS64.TRYWAIT P0, [R2+URZ+0xd0], R0 ;  /* 0x0000d000020075a7 */ /* 0x0022a400080011ff */
[----:B--2---:R-:W-:Y:S05]  /*91c0*/  @!P0 NANOSLEEP.SYNCS 0x989680 ;  /* 0x009896800000895d */ /* 0x004fea0003900000 */
[----:B------:R-:W2:Y:S02]  /*91d0*/  @!P0 SYNCS.PHASECHK.TRANS64 P0, [R2+URZ+0xd0], R0 ;  /* 0x0000d000020085a7 */ /* 0x000ea400080010ff */
[----:B--2---:R-:W-:Y:S05]  /*91e0*/  @!P0 BRA `(.L_x_154) ;  /* 0xfffffffc00f08947 */ /* 0x004fea000383ffff */
[----:B------:R-:W-:Y:S05]  /*91f0*/  BRA `(.L_x_155) ;  /* 0xffffffa400487947 */ /* 0x000fea000383ffff */
.L_x_64:
[----:B------:R-:W-:Y:S07]  /*9200*/  MOV R0, UR7 ;  /* 0x0000000700007c02 */ /* 0x000fee0008000f00 */
.L_x_156:
[----:B-1----:R1:W2:Y:S02]  /*9210*/  SYNCS.PHASECHK.TRANS64.TRYWAIT P0, [R0+URZ], R2 ;  /* 0x00000002000075a7 */ /* 0x0022a400080011ff */
[----:B--2---:R-:W-:Y:S05]  /*9220*/  @!P0 NANOSLEEP.SYNCS 0x989680 ;  /* 0x009896800000895d */ /* 0x004fea0003900000 */
[----:B------:R-:W2:Y:S02]  /*9230*/  @!P0 SYNCS.PHASECHK.TRANS64 P0, [R0+URZ], R2 ;  /* 0x00000002000085a7 */ /* 0x000ea400080010ff */
[----:B--2---:R-:W-:Y:S05]  /*9240*/  @!P0 BRA `(.L_x_156) ;  /* 0xfffffffc00f08947 */ /* 0x004fea000383ffff */
[----:B------:R-:W-:Y:S05]  /*9250*/  BRA `(.L_x_63) ;  /* 0xffffffa400647947 */ /* 0x000fea000383ffff */
.L_x_67:
[----:B------:R-:W-:-:S07]  /*9260*/  MOV R0, UR4 ;  /* 0x0000000400007c02 */ /* 0x000fce0008000f00 */
.L_x_157:
[----:B--2---:R2:W4:Y:S02]  /*9270*/  SYNCS.PHASECHK.TRANS64.TRYWAIT P0, [R0+URZ], R2 ;  /* 0x00000002000075a7 */ /* 0x00452400080011ff */
[----:B----4-:R-:W-:Y:S05]  /*9280*/  @!P0 NANOSLEEP.SYNCS 0x989680 ;  /* 0x009896800000895d */ /* 0x010fea0003900000 */
[----:B------:R-:W4:Y:S02]  /*9290*/  @!P0 SYNCS.PHASECHK.TRANS64 P0, [R0+URZ], R2 ;  /* 0x00000002000085a7 */ /* 0x000f2400080010ff */
[----:B----4-:R-:W-:Y:S05]  /*92a0*/  @!P0 BRA `(.L_x_157) ;  /* 0xfffffffc00f08947 */ /* 0x010fea000383ffff */
[----:B------:R-:W-:Y:S05]  /*92b0*/  BRA `(.L_x_158) ;  /* 0xffffffa800907947 */ /* 0x000fea000383ffff */
.L_x_68:
[----:B------:R-:W-:-:S07]  /*92c0*/  MOV R0, UR5 ;  /* 0x0000000500007c02 */ /* 0x000fce0008000f00 */
.L_x_159:
[----:B-1----:R1:W2:Y:S02]  /*92d0*/  SYNCS.PHASECHK.TRANS64.TRYWAIT P0, [R0+URZ], R3 ;  /* 0x00000003000075a7 */ /* 0x0022a400080011ff */
[----:B--2---:R-:W-:Y:S05]  /*92e0*/  @!P0 NANOSLEEP.SYNCS 0x989680 ;  /* 0x009896800000895d */ /* 0x004fea0003900000 */
[----:B------:R-:W2:Y:S02]  /*92f0*/  @!P0 SYNCS.PHASECHK.TRANS64 P0, [R0+URZ], R3 ;  /* 0x00000003000085a7 */ /* 0x000ea400080010ff */
[----:B--2---:R-:W-:Y:S05]  /*9300*/  @!P0 BRA `(.L_x_159) ;  /* 0xfffffffc00f08947 */ /* 0x004fea000383ffff */
[----:B------:R-:W-:Y:S05]  /*9310*/  BRA `(.L_x_160) ;  /* 0xffffffa8009c7947 */ /* 0x000fea000383ffff */
.L_x_69:
[----:B------:R-:W-:-:S07]  /*9320*/  MOV R0, UR5 ;  /* 0x0000000500007c02 */ /* 0x000fce0008000f00 */
.L_x_161:
[----:B-1----:R1:W2:Y:S02]  /*9330*/  SYNCS.PHASECHK.TRANS64.TRYWAIT P0, [R0+URZ], R3 ;  /* 0x00000003000075a7 */ /* 0x0022a400080011ff */
[----:B--2---:R-:W-:Y:S05]  /*9340*/  @!P0 NANOSLEEP.SYNCS 0x989680 ;  /* 0x009896800000895d */ /* 0x004fea0003900000 */
[----:B------:R-:W2:Y:S02]  /*9350*/  @!P0 SYNCS.PHASECHK.TRANS64 P0, [R0+URZ], R3 ;  /* 0x00000003000085a7 */ /* 0x000ea400080010ff */
[----:B--2---:R-:W-:Y:S05]  /*9360*/  @!P0 BRA `(.L_x_161) ;  /* 0xfffffffc00f08947 */ /* 0x004fea000383ffff */
[----:B------:R-:W-:Y:S05]  /*9370*/  BRA `(.L_x_162) ;  /* 0xffffffa800a87947 */ /* 0x000fea000383ffff */
.L_x_70:
[----:B-1----:R-:W-:-:S07]  /*9380*/  MOV R0, UR4 ;  /* 0x0000000400007c02 */ /* 0x002fce0008000f00 */
.L_x_163:
[----:B-1----:R1:W2:Y:S02]  /*9390*/  SYNCS.PHASECHK.TRANS64.TRYWAIT P0, [R0+URZ], R2 ;  /* 0x00000002000075a7 */ /* 0x0022a400080011ff */
[----:B--2---:R-:W-:Y:S05]  /*93a0*/  @!P0 NANOSLEEP.SYNCS 0x989680 ;  /* 0x009896800000895d */ /* 0x004fea0003900000 */
[----:B------:R-:W2:Y:S02]  /*93b0*/  @!P0 SYNCS.PHASECHK.TRANS64 P0, [R0+URZ], R2 ;  /* 0x00000002000085a7 */ /* 0x000ea400080010ff */
[----:B--2---:R-:W-:Y:S05]  /*93c0*/  @!P0 BRA `(.L_x_163) ;  /* 0xfffffffc00f08947 */ /* 0x004fea000383ffff */
[----:B------:R-:W-:Y:S05]  /*93d0*/  BRA `(.L_x_164) ;  /* 0xffffffa800b47947 */ /* 0x000fea000383ffff */
.L_x_75:
[----:B--2---:R2:W3:Y:S02]  /*93e0*/  SYNCS.PHASECHK.TRANS64.TRYWAIT P0, [R8+URZ+0x90], R0 ;  /* 0x00009000080075a7 */ /* 0x0044e400080011ff */
[----:B---3--:R-:W-:Y:S05]  /*93f0*/  @!P0 NANOSLEEP.SYNCS 0x989680 ;  /* 0x009896800000895d */ /* 0x008fea0003900000 */
[----:B------:R-:W3:Y:S02]  /*9400*/  @!P0 SYNCS.PHASECHK.TRANS64 P0, [R8+URZ+0x90], R0 ;  /* 0x00009000080085a7 */ /* 0x000ee400080010ff */
[----:B---3--:R-:W-:Y:S05]  /*9410*/  @!P0 BRA `(.L_x_75) ;  /* 0xfffffffc00f08947 */ /* 0x008fea000383ffff */
[----:B------:R-:W-:Y:S05]  /*9420*/  BRA `(.L_x_165) ;  /* 0xffffffac00e87947 */ /* 0x000fea000383ffff */
.L_x_78:
[----:B--2---:R-:W-:Y:S07]  /*9430*/  MOV R0, UR21 ;  /* 0x0000001500007c02 */ /* 0x004fee0008000f00 */
.L_x_166:
[----:B--2---:R2:W3:Y:S02]  /*9440*/  SYNCS.PHASECHK.TRANS64.TRYWAIT P1, [R0+URZ+0x88], R2 ;  /* 0x00008802000075a7 */ /* 0x0044e400080211ff */
[----:B---3--:R-:W-:Y:S05]  /*9450*/  @!P1 NANOSLEEP.SYNCS 0x989680 ;  /* 0x009896800000995d */ /* 0x008fea0003900000 */
[----:B------:R-:W3:Y:S02]  /*9460*/  @!P1 SYNCS.PHASECHK.TRANS64 P1, [R0+URZ+0x88], R2 ;  /* 0x00008802000095a7 */ /* 0x000ee400080210ff */
[----:B---3--:R-:W-:Y:S05]  /*9470*/  @!P1 BRA `(.L_x_166) ;  /* 0xfffffffc00f09947 */ /* 0x008fea000383ffff */
[----:B------:R-:W-:Y:S05]  /*9480*/  BRA `(.L_x_77) ;  /* 0xffffffb400647947 */ /* 0x000fea000383ffff */
.L_x_81:
[----:B--2---:R-:W-:Y:S07]  /*9490*/  MOV R0, UR21 ;  /* 0x0000001500007c02 */ /* 0x004fee0008000f00 */
.L_x_167:
[----:B--2---:R2:W3:Y:S02]  /*94a0*/  SYNCS.PHASECHK.TRANS64.TRYWAIT P0, [R0+URZ+0x60], R4 ;  /* 0x00006004000075a7 */ /* 0x0044e400080011ff */
[----:B---3--:R-:W-:Y:S05]  /*94b0*/  @!P0 NANOSLEEP.SYNCS 0x989680 ;  /* 0x009896800000895d */ /* 0x008fea0003900000 */
[----:B------:R-:W3:Y:S02]  /*94c0*/  @!P0 SYNCS.PHASECHK.TRANS64 P0, [R0+URZ+0x60], R4 ;  /* 0x00006004000085a7 */ /* 0x000ee400080010ff */
[----:B---3--:R-:W-:Y:S05]  /*94d0*/  @!P0 BRA `(.L_x_167) ;  /* 0xfffffffc00f08947 */ /* 0x008fea000383ffff */
[----:B------:R-:W-:Y:S05]  /*94e0*/  BRA `(.L_x_168) ;  /* 0xffffffb400bc7947 */ /* 0x000fea000383ffff */
.L_x_82:
[----:B------:R-:W-:Y:S07]  /*94f0*/  MOV R0, UR21 ;  /* 0x0000001500007c02 */ /* 0x000fee0008000f00 */
.L_x_169:
[----:B--2---:R2:W3:Y:S02]  /*9500*/  SYNCS.PHASECHK.TRANS64.TRYWAIT P0, [R0+URZ+0x68], R4 ;  /* 0x00006804000075a7 */ /* 0x0044e400080011ff */
[----:B---3--:R-:W-:Y:S05]  /*9510*/  @!P0 NANOSLEEP.SYNCS 0x989680 ;  /* 0x009896800000895d */ /* 0x008fea0003900000 */
[----:B------:R-:W3:Y:S02]  /*9520*/  @!P0 SYNCS.PHASECHK.TRANS64 P0, [R0+URZ+0x68], R4 ;  /* 0x00006804000085a7 */ /* 0x000ee400080010ff */
[----:B---3--:R-:W-:Y:S05]  /*9530*/  @!P0 BRA `(.L_x_169) ;  /* 0xfffffffc00f08947 */ /* 0x008fea000383ffff */
[----:B------:R-:W-:Y:S05]  /*9540*/  BRA `(.L_x_170) ;  /* 0xffffffb400f87947 */ /* 0x000fea000383ffff */
.L_x_83:
[----:B------:R-:W-:Y:S07]  /*9550*/  MOV R0, UR21 ;  /* 0x0000001500007c02 */ /* 0x000fee0008000f00 */
.L_x_171:
[----:B--2---:R2:W3:Y:S02]  /*9560*/  SYNCS.PHASECHK.TRANS64.TRYWAIT P0, [R0+URZ+0x70], R4 ;  /* 0x00007004000075a7 */ /* 0x0044e400080011ff */
[----:B---3--:R-:W-:Y:S05]  /*9570*/  @!P0 NANOSLEEP.SYNCS 0x989680 ;  /* 0x009896800000895d */ /* 0x008fea0003900000 */
[----:B------:R-:W3:Y:S02]  /*9580*/  @!P0 SYNCS.PHASECHK.TRANS64 P0, [R0+URZ+0x70], R4 ;  /* 0x00007004000085a7 */ /* 0x000ee400080010ff */
[----:B---3--:R-:W-:Y:S05]  /*9590*/  @!P0 BRA `(.L_x_171) ;  /* 0xfffffffc00f08947 */ /* 0x008fea000383ffff */
[----:B------:R-:W-:Y:S05]  /*95a0*/  BRA `(.L_x_172) ;  /* 0xffffffb800407947 */ /* 0x000fea000383ffff */
.L_x_84:
[----:B------:R-:W-:Y:S07]  /*95b0*/  MOV R0, UR21 ;  /* 0x0000001500007c02 */ /* 0x000fee0008000f00 */
.L_x_173:
[----:B--2---:R2:W3:Y:S02]  /*95c0*/  SYNCS.PHASECHK.TRANS64.TRYWAIT P0, [R0+URZ+0x78], R4 ;  /* 0x00007804000075a7 */ /* 0x0044e400080011ff */
[----:B---3--:R-:W-:Y:S05]  /*95d0*/  @!P0 NANOSLEEP.SYNCS 0x989680 ;  /* 0x009896800000895d */ /* 0x008fea0003900000 */
[----:B------:R-:W3:Y:S02]  /*95e0*/  @!P0 SYNCS.PHASECHK.TRANS64 P0, [R0+URZ+0x78], R4 ;  /* 0x00007804000085a7 */ /* 0x000ee400080010ff */
[----:B---3--:R-:W-:Y:S05]  /*95f0*/  @!P0 BRA `(.L_x_173) ;  /* 0xfffffffc00f08947 */ /* 0x008fea000383ffff */
[----:B------:R-:W-:Y:S05]  /*9600*/  BRA `(.L_x_174) ;  /* 0xffffffb8008c7947 */ /* 0x000fea000383ffff */
.L_x_86:
[----:B------:R-:W-:-:S07]  /*9610*/  MOV R0, UR21 ;  /* 0x0000001500007c02 */ /* 0x000fce0008000f00 */
.L_x_175:
[----:B---3--:R3:W4:Y:S02]  /*9620*/  SYNCS.PHASECHK.TRANS64.TRYWAIT P0, [R0+URZ+0x60], R2 ;  /* 0x00006002000075a7 */ /* 0x00872400080011ff */
[----:B----4-:R-:W-:Y:S05]  /*9630*/  @!P0 NANOSLEEP.SYNCS 0x989680 ;  /* 0x009896800000895d */ /* 0x010fea0003900000 */
[----:B------:R-:W4:Y:S02]  /*9640*/  @!P0 SYNCS.PHASECHK.TRANS64 P0, [R0+URZ+0x60], R2 ;  /* 0x00006002000085a7 */ /* 0x000f2400080010ff */
[----:B----4-:R-:W-:Y:S05]  /*9650*/  @!P0 BRA `(.L_x_175) ;  /* 0xfffffffc00f08947 */ /* 0x010fea000383ffff */
[----:B------:R-:W-:Y:S05]  /*9660*/  BRA `(.L_x_176) ;  /* 0xffffffbc00007947 */ /* 0x000fea000383ffff */
.L_x_87:
[----:B---3--:R-:W-:-:S07]  /*9670*/  MOV R0, UR21 ;  /* 0x0000001500007c02 */ /* 0x008fce0008000f00 */
.L_x_177:
[----:B---3--:R3:W4:Y:S02]  /*9680*/  SYNCS.PHASECHK.TRANS64.TRYWAIT P0, [R0+URZ+0x68], R2 ;  /* 0x00006802000075a7 */ /* 0x00872400080011ff */
[----:B----4-:R-:W-:Y:S05]  /*9690*/  @!P0 NANOSLEEP.SYNCS 0x989680 ;  /* 0x009896800000895d */ /* 0x010fea0003900000 */
[----:B------:R-:W4:Y:S02]  /*96a0*/  @!P0 SYNCS.PHASECHK.TRANS64 P0, [R0+URZ+0x68], R2 ;  /* 0x00006802000085a7 */ /* 0x000f2400080010ff */
[----:B----4-:R-:W-:Y:S05]  /*96b0*/  @!P0 BRA `(.L_x_177) ;  /* 0xfffffffc00f08947 */ /* 0x010fea000383ffff */
[----:B------:R-:W-:Y:S05]  /*96c0*/  BRA `(.L_x_178) ;  /* 0xffffffb800f07947 */ /* 0x000fea000383ffff */
.L_x_88:
[----:B---3--:R-:W-:-:S07]  /*96d0*/  MOV R0, UR21 ;  /* 0x0000001500007c02 */ /* 0x008fce0008000f00 */
.L_x_179:
[----:B---3--:R3:W4:Y:S02]  /*96e0*/  SYNCS.PHASECHK.TRANS64.TRYWAIT P0, [R0+URZ+0x70], R2 ;  /* 0x00007002000075a7 */ /* 0x00872400080011ff */
[----:B----4-:R-:W-:Y:S05]  /*96f0*/  @!P0 NANOSLEEP.SYNCS 0x989680 ;  /* 0x009896800000895d */ /* 0x010fea0003900000 */
[----:B------:R-:W4:Y:S02]  /*9700*/  @!P0 SYNCS.PHASECHK.TRANS64 P0, [R0+URZ+0x70], R2 ;  /* 0x00007002000085a7 */ /* 0x000f2400080010ff */
[----:B----4-:R-:W-:Y:S05]  /*9710*/  @!P0 BRA `(.L_x_179) ;  /* 0xfffffffc00f08947 */ /* 0x010fea000383ffff */
[----:B------:R-:W-:Y:S05]  /*9720*/  BRA `(.L_x_180) ;  /* 0xffffffb800e07947 */ /* 0x000fea000383ffff */
.L_x_90:
[----:B-1----:R1:W2:Y:S02]  /*9730*/  SYNCS.PHASECHK.TRANS64.TRYWAIT P0, [R3+URZ+0x90], R0 ;  /* 0x00009000030075a7 */ /* 0x0022a400080011ff */
[----:B--2---:R-:W-:Y:S05]  /*9740*/  @!P0 NANOSLEEP.SYNCS 0x989680 ;  /* 0x009896800000895d */ /* 0x004fea0003900000 */
[----:B------:R-:W2:Y:S02]  /*9750*/  @!P0 SYNCS.PHASECHK.TRANS64 P0, [R3+URZ+0x90], R0 ;  /* 0x00009000030085a7 */ /* 0x000ea400080010ff */
[----:B--2---:R-:W-:Y:S05]  /*9760*/  @!P0 BRA `(.L_x_90) ;  /* 0xfffffffc00f08947 */ /* 0x004fea000383ffff */
[----:B------:R-:W-:Y:S05]  /*9770*/  BRA `(.L_x_181) ;  /* 0xffffffbc00b47947 */ /* 0x000fea000383ffff */
.L_x_101:
[----:B-1----:R-:W-:Y:S04]  /*9780*/  MOV R0, UR44 ;  /* 0x0000002c00007c02 */ /* 0x002fe80008000f00 */
[----:B------:R1:W2:Y:S03]  /*9790*/  SYNCS.PHASECHK.TRANS64.TRYWAIT P1, [R0+URZ+0x40], R3 ;  /* 0x00004003000075a7 */ /* 0x0002a600080211ff */
[----:B--2---:R-:W-:Y:S05]  /*97a0*/  @!P1 NANOSLEEP.SYNCS 0x989680 ;  /* 0x009896800000995d */ /* 0x004fea0003900000 */
[----:B------:R-:W2:Y:S02]  /*97b0*/  @!P1 SYNCS.PHASECHK.TRANS64 P1, [R0+URZ+0x40], R3 ;  /* 0x00004003000095a7 */ /* 0x000ea400080210ff */
[----:B--2---:R-:W-:Y:S05]  /*97c0*/  @!P1 BRA `(.L_x_101) ;  /* 0xfffffffc00ec9947 */ /* 0x004fea000383ffff */
[----:B------:R-:W-:Y:S05]  /*97d0*/  BRA `(.L_x_100) ;  /* 0xffffffcc00547947 */ /* 0x000fea000383ffff */
.L_x_103:
[----:B-1----:R1:W3:Y:S02]  /*97e0*/  SYNCS.PHASECHK.TRANS64.TRYWAIT P0, [R26+URZ+0xb0], R2 ;  /* 0x0000b0021a0075a7 */ /* 0x0022e400080011ff */
[----:B---3--:R-:W-:Y:S05]  /*97f0*/  @!P0 NANOSLEEP.SYNCS 0x989680 ;  /* 0x009896800000895d */ /* 0x008fea0003900000 */
[----:B------:R-:W3:Y:S02]  /*9800*/  @!P0 SYNCS.PHASECHK.TRANS64 P0, [R26+URZ+0xb0], R2 ;  /* 0x0000b0021a0085a7 */ /* 0x000ee400080010ff */
[----:B---3--:R-:W-:Y:S05]  /*9810*/  @!P0 BRA `(.L_x_103) ;  /* 0xfffffffc00f08947 */ /* 0x008fea000383ffff */
[----:B------:R-:W-:Y:S05]  /*9820*/  BRA `(.L_x_102) ;  /* 0xffffffcc00807947 */ /* 0x000fea000383ffff */
.L_x_112:
[----:B-1----:R1:W2:Y:S02]  /*9830*/  SYNCS.PHASECHK.TRANS64.TRYWAIT P0, [R2+URZ+0x40], R0 ;  /* 0x00004000020075a7 */ /* 0x0022a400080011ff */
[----:B--2---:R-:W-:Y:S05]  /*9840*/  @!P0 NANOSLEEP.SYNCS 0x989680 ;  /* 0x009896800000895d */ /* 0x004fea0003900000 */
[----:B------:R-:W2:Y:S02]  /*9850*/  @!P0 SYNCS.PHASECHK.TRANS64 P0, [R2+URZ+0x40], R0 ;  /* 0x00004000020085a7 */ /* 0x000ea400080010ff */
[----:B--2---:R-:W-:Y:S05]  /*9860*/  @!P0 BRA `(.L_x_112) ;  /* 0xfffffffc00f08947 */ /* 0x004fea000383ffff */
[----:B------:R-:W-:Y:S05]  /*9870*/  BRA `(.L_x_111) ;  /* 0xffffffd400a47947 */ /* 0x000fea000383ffff */
.L_x_120:
[----:B-1----:R1:W2:Y:S02]  /*9880*/  SYNCS.PHASECHK.TRANS64.TRYWAIT P0, [R0+URZ+0x40], R5 ;  /* 0x00004005000075a7 */ /* 0x0022a400080011ff */
[----:B--2---:R-:W-:Y:S05]  /*9890*/  @!P0 NANOSLEEP.SYNCS 0x989680 ;  /* 0x009896800000895d */ /* 0x004fea0003900000 */
[----:B------:R-:W2:Y:S02]  /*98a0*/  @!P0 SYNCS.PHASECHK.TRANS64 P0, [R0+URZ+0x40], R5 ;  /* 0x00004005000085a7 */ /* 0x000ea400080010ff */
[----:B--2---:R-:W-:Y:S05]  /*98b0*/  @!P0 BRA `(.L_x_120) ;  /* 0xfffffffc00f08947 */ /* 0x004fea000383ffff */
[----:B------:R-:W-:Y:S05]  /*98c0*/  BRA `(.L_x_119) ;  /* 0xffffffdc00ec7947 */ /* 0x000fea000383ffff */
.L_x_128:
[----:B--2---:R2:W3:Y:S02]  /*98d0*/  SYNCS.PHASECHK.TRANS64.TRYWAIT P0, [R2+URZ+0x40], R0 ;  /* 0x00004000020075a7 */ /* 0x0044e400080011ff */
[----:B---3--:R-:W-:Y:S05]  /*98e0*/  @!P0 NANOSLEEP.SYNCS 0x989680 ;  /* 0x009896800000895d */ /* 0x008fea0003900000 */
[----:B------:R-:W3:Y:S02]  /*98f0*/  @!P0 SYNCS.PHASECHK.TRANS64 P0, [R2+URZ+0x40], R0 ;  /* 0x00004000020085a7 */ /* 0x000ee400080010ff */
[----:B---3--:R-:W-:Y:S05]  /*9900*/  @!P0 BRA `(.L_x_128) ;  /* 0xfffffffc00f08947 */ /* 0x008fea000383ffff */
[----:B------:R-:W-:Y:S05]  /*9910*/  BRA `(.L_x_127) ;  /* 0xffffffe800347947 */ /* 0x000fea000383ffff */
        .weak           $__internal_0_$__cuda_sm10x_tcgen05_guardrail_trap_col_being_dealloced_not_returned_by_alloc
        .type           $__internal_0_$__cuda_sm10x_tcgen05_guardrail_trap_col_being_dealloced_not_returned_by_alloc,@function
        .size           $__internal_0_$__cuda_sm10x_tcgen05_guardrail_trap_col_being_dealloced_not_returned_by_alloc,($__internal_1_$__cuda_sm10x_tcgen05_guardrail_trap_phase_invalid_during_alloc - $__internal_0_$__cuda_sm10x_tcgen05_guardrail_trap_col_being_dealloced_not_returned_by_alloc)
$__internal_0_$__cuda_sm10x_tcgen05_guardrail_trap_col_being_dealloced_not_returned_by_alloc:
[----:B------:R-:W-:Y:S05]  /*9920*/  BPT.TRAP 0x1 ;  /* 0x000000040000795c */ /* 0x000fea0000300000 */
[----:B------:R-:W-:-:S04]  /*9930*/  HFMA2 R3, -RZ, RZ, 0, 0 ;  /* 0x00000000ff037431 */ /* 0x000fc800000001ff */
[----:B------:R-:W-:Y:S05]  /*9940*/  RET.REL.NODEC R2 `(_ZN7cutlass13device_kernelINS_4gemm6kernel13GemmUniversalIN4cute5tupleIJiiiiEEENS1_10collective13CollectiveMmaINS1_35MainloopSm100TmaUmmaWarpSpecializedILi4ELi2ELi4ENS5_IJNS4_1CILi2EEENSA_ILi1EEESC_EEEEENS5_IJNSA_ILi64EEENSA_ILi128EEESF_EEENS_10tfloat32_tENS5_IJlSC_lEEESI_SJ_NS4_8TiledMMAINS4_8MMA_AtomIJNS4_17SM100_MMA_TF32_SSISI_SI_fLi64ELi128ELNS4_4UMMA5MajorE0ELSO_0ELNSN_7ScaleInE0ELSP_0EEEEEENS4_6LayoutINS5_IJSC_SC_SC_EEENS5_IJNSA_ILi0EEESU_SU_EEEEENS5_IJNS4_10UnderscoreESX_SX_EEEEENS4_13SM90_TMA_LOADENS4_14ComposedLayoutINS4_7SwizzleILi3ELi4ELi3EEENS4_18smem_ptr_flag_bitsILi32EEENSS_INS5_IJNSA_ILi8EEENSA_ILi32EEEEEENS5_IJS17_SC_EEEEEEEvNS4_8identityENS4_23SM90_TMA_LOAD_MULTICASTES1B_vS1C_EENS_8epilogue10collective18CollectiveEpilogueINS1F_23Sm100TmaWarpSpecializedILi4ELi2ELi16ELb1ELb0EEEJSH_NS5_IJNSS_ISF_SC_EENSS_IS17_SC_EEEEESI_SJ_SI_SJ_NS1F_6fusion15FusionCallbacksIS1J_NS1N_17LinearCombinationISI_fSI_fLNS_15FloatRoundStyleE2EEESH_S1M_JEEENS4_5SM1004TMEM4LOAD26SM100_TMEM_LOAD_16dp128b8xES10_S1B_NS4_17SM75_U32x4_LDSM_NENS4_14SM90_TMA_STOREES1B_NS4_17SM90_U32x4_STSM_NENS4_39AutoVectorizingCopyWithAssumedAlignmentILi128EEEEEEvvEEEEvNT_6ParamsE) ;  /* 0xffffff6402ac7950 */ /* 0x000fea0003c3ffff */
        .weak           $__internal_1_$__cuda_sm10x_tcgen05_guardrail_trap_phase_invalid_during_alloc
        .type           $__internal_1_$__cuda_sm10x_tcgen05_guardrail_trap_phase_invalid_during_alloc,@function
        .size           $__internal_1_$__cuda_sm10x_tcgen05_guardrail_trap_phase_invalid_during_alloc,($__internal_2_$__cuda_sm10x_tcgen05_guardrail_trap_unallocated_columns_being_dealloced - $__internal_1_$__cuda_sm10x_tcgen05_guardrail_trap_phase_invalid_during_alloc)
$__internal_1_$__cuda_sm10x_tcgen05_guardrail_trap_phase_invalid_during_alloc:
[----:B------:R-:W-:Y:S05]  /*9950*/  BPT.TRAP 0x1 ;  /* 0x000000040000795c */ /* 0x000fea0000300000 */
[----:B------:R-:W-:-:S04]  /*9960*/  MOV R5, 0x0 ;  /* 0x0000000000057802 */ /* 0x000fc80000000f00 */
[----:B------:R-:W-:Y:S05]  /*9970*/  RET.REL.NODEC R4 `(_ZN7cutlass13device_kernelINS_4gemm6kernel13GemmUniversalIN4cute5tupleIJiiiiEEENS1_10collective13CollectiveMmaINS1_35MainloopSm100TmaUmmaWarpSpecializedILi4ELi2ELi4ENS5_IJNS4_1CILi2EEENSA_ILi1EEESC_EEEEENS5_IJNSA_ILi64EEENSA_ILi128EEESF_EEENS_10tfloat32_tENS5_IJlSC_lEEESI_SJ_NS4_8TiledMMAINS4_8MMA_AtomIJNS4_17SM100_MMA_TF32_SSISI_SI_fLi64ELi128ELNS4_4UMMA5MajorE0ELSO_0ELNSN_7ScaleInE0ELSP_0EEEEEENS4_6LayoutINS5_IJSC_SC_SC_EEENS5_IJNSA_ILi0EEESU_SU_EEEEENS5_IJNS4_10UnderscoreESX_SX_EEEEENS4_13SM90_TMA_LOADENS4_14ComposedLayoutINS4_7SwizzleILi3ELi4ELi3EEENS4_18smem_ptr_flag_bitsILi32EEENSS_INS5_IJNSA_ILi8EEENSA_ILi32EEEEEENS5_IJS17_SC_EEEEEEEvNS4_8identityENS4_23SM90_TMA_LOAD_MULTICASTES1B_vS1C_EENS_8epilogue10collective18CollectiveEpilogueINS1F_23Sm100TmaWarpSpecializedILi4ELi2ELi16ELb1ELb0EEEJSH_NS5_IJNSS_ISF_SC_EENSS_IS17_SC_EEEEESI_SJ_SI_SJ_NS1F_6fusion15FusionCallbacksIS1J_NS1N_17LinearCombinationISI_fSI_fLNS_15FloatRoundStyleE2EEESH_S1M_JEEENS4_5SM1004TMEM4LOAD26SM100_TMEM_LOAD_16dp128b8xES10_S1B_NS4_17SM75_U32x4_LDSM_NENS4_14SM90_TMA_STOREES1B_NS4_17SM90_U32x4_STSM_NENS4_39AutoVectorizingCopyWithAssumedAlignmentILi128EEEEEEvvEEEEvNT_6ParamsE) ;  /* 0xffffff6404a07950 */ /* 0x000fea0003c3ffff */
        .weak           $__internal_2_$__cuda_sm10x_tcgen05_guardrail_trap_unallocated_columns_being_dealloced
        .type           $__internal_2_$__cuda_sm10x_tcgen05_guardrail_trap_unallocated_columns_being_dealloced,@function
        .size           $__internal_2_$__cuda_sm10x_tcgen05_guardrail_trap_unallocated_columns_being_dealloced,(.L_x_183 - $__internal_2_$__cuda_sm10x_tcgen05_guardrail_trap_unallocated_columns_being_dealloced)
$__internal_2_$__cuda_sm10x_tcgen05_guardrail_trap_unallocated_columns_being_dealloced:
[----:B------:R-:W-:Y:S05]  /*9980*/  BPT.TRAP 0x1 ;  /* 0x000000040000795c */ /* 0x000fea0000300000 */
[----:B------:R-:W-:-:S04]  /*9990*/  HFMA2 R3, -RZ, RZ, 0, 0 ;  /* 0x00000000ff037431 */ /* 0x000fc800000001ff */
[----:B------:R-:W-:Y:S05]  /*99a0*/  RET.REL.NODEC R2 `(_ZN7cutlass13device_kernelINS_4gemm6kernel13GemmUniversalIN4cute5tupleIJiiiiEEENS1_10collective13CollectiveMmaINS1_35MainloopSm100TmaUmmaWarpSpecializedILi4ELi2ELi4ENS5_IJNS4_1CILi2EEENSA_ILi1EEESC_EEEEENS5_IJNSA_ILi64EEENSA_ILi128EEESF_EEENS_10tfloat32_tENS5_IJlSC_lEEESI_SJ_NS4_8TiledMMAINS4_8MMA_AtomIJNS4_17SM100_MMA_TF32_SSISI_SI_fLi64ELi128ELNS4_4UMMA5MajorE0ELSO_0ELNSN_7ScaleInE0ELSP_0EEEEEENS4_6LayoutINS5_IJSC_SC_SC_EEENS5_IJNSA_ILi0EEESU_SU_EEEEENS5_IJNS4_10UnderscoreESX_SX_EEEEENS4_13SM90_TMA_LOADENS4_14ComposedLayoutINS4_7SwizzleILi3ELi4ELi3EEENS4_18smem_ptr_flag_bitsILi32EEENSS_INS5_IJNSA_ILi8EEENSA_ILi32EEEEEENS5_IJS17_SC_EEEEEEEvNS4_8identityENS4_23SM90_TMA_LOAD_MULTICASTES1B_vS1C_EENS_8epilogue10collective18CollectiveEpilogueINS1F_23Sm100TmaWarpSpecializedILi4ELi2ELi16ELb1ELb0EEEJSH_NS5_IJNSS_ISF_SC_EENSS_IS17_SC_EEEEESI_SJ_SI_SJ_NS1F_6fusion15FusionCallbacksIS1J_NS1N_17LinearCombinationISI_fSI_fLNS_15FloatRoundStyleE2EEESH_S1M_JEEENS4_5SM1004TMEM4LOAD26SM100_TMEM_LOAD_16dp128b8xES10_S1B_NS4_17SM75_U32x4_LDSM_NENS4_14SM90_TMA_STOREES1B_NS4_17SM90_U32x4_STSM_NENS4_39AutoVectorizingCopyWithAssumedAlignmentILi128EEEEEEvvEEEEvNT_6ParamsE) ;  /* 0xffffff6402947950 */ /* 0x000fea0003c3ffff */
.L_x_182:
[----:B------:R-:W-:-:S00]  /*99b0*/  BRA `(.L_x_182) ;  /* 0xfffffffc00fc7947 */ /* 0x000fc0000383ffff */
[----:B------:R-:W-:-:S00]  /*99c0*/  NOP ;  /* 0x0000000000007918 */ /* 0x000fc00000000000 */
        /* <DEDUP_REMOVED lines=11> */
.L_x_183:


//--------------------- .nv.global.init           --------------------------
	.section	.nv.global.init,"aw",@progbits
.nv.global.init:
	.type		$str$27,@object
	.size		$str$27,($str$28 - $str$27)
$str$27:
        /*0000*/ 	.byte	0x28, 0x61, 0x64, 0x64, 0x72, 0x65, 0x73, 0x73, 0x20, 0x26, 0x20, 0x6d, 0x61, 0x73, 0x6b, 0x29
        /*0010*/ 	.byte	0x20, 0x3d, 0x3d, 0x20, 0x30, 0x00
	.type		$str$28,@object
	.size		$str$28,($str$26 - $str$28)
$str$28:
        /*0016*/ 	.byte	0x2f, 0x74, 0x6d, 0x70, 0x2f, 0x63, 0x75, 0x74, 0x6c, 0x61, 0x73, 0x73, 0x5f, 0x73, 0x77, 0x65
        /*0026*/ 	.byte	0x65, 0x70, 0x5f, 0x73, 0x72, 0x63, 0x2f, 0x69, 0x6e, 0x63, 0x6c, 0x75, 0x64, 0x65, 0x2f, 0x63
        /*0036*/ 	.byte	0x75, 0x74, 0x65, 0x2f, 0x70, 0x6f, 0x69, 0x6e, 0x74, 0x65, 0x72, 0x5f, 0x66, 0x6c, 0x61, 0x67
        /*0046*/ 	.byte	0x67, 0x65, 0x64, 0x2e, 0x68, 0x70, 0x70, 0x00
	.type		$str$26,@object
	.size		$str$26,($str$25 - $str$26)
$str$26:
        /*004e*/ 	.byte	0x2f, 0x74, 0x6d, 0x70, 0x2f, 0x63, 0x75, 0x74, 0x6c, 0x61, 0x73, 0x73, 0x5f, 0x73, 0x77, 0x65
        /*005e*/ 	.byte	0x65, 0x70, 0x5f, 0x73, 0x72, 0x63, 0x2f, 0x69, 0x6e, 0x63, 0x6c, 0x75, 0x64, 0x65, 0x2f, 0x63
        /*006e*/ 	.byte	0x75, 0x74, 0x65, 0x2f, 0x61, 0x74, 0x6f, 0x6d, 0x2f, 0x63, 0x6f, 0x70, 0x79, 0x5f, 0x74, 0x72
        /*007e*/ 	.byte	0x61, 0x69, 0x74, 0x73, 0x5f, 0x73, 0x6d, 0x31, 0x30, 0x30, 0x2e, 0x68, 0x70, 0x70, 0x00
	.type		$str$25,@object
	.size		$str$25,(__unnamed_1 - $str$25)
$str$25:
        /*008d*/ 	.byte	0x28, 0x28, 0x75, 0x69, 0x6e, 0x74, 0x33, 0x32, 0x5f, 0x74, 0x28, 0x74, 0x68, 0x72, 0x65, 0x61
        /*009d*/ 	.byte	0x64, 0x49, 0x64, 0x78, 0x2e, 0x78, 0x29, 0x20, 0x2f, 0x20, 0x33, 0x32, 0x29, 0x20, 0x25, 0x20
        /*00ad*/ 	.byte	0x34, 0x29, 0x20, 0x3d, 0x3d, 0x20, 0x28, 0x28, 0x28, 0x74, 0x6d, 0x65, 0x6d, 0x5f, 0x61, 0x64
        /*00bd*/ 	.byte	0x64, 0x72, 0x20, 0x3e, 0x3e, 0x20, 0x31, 0x36, 0x29, 0x20, 0x2f, 0x20, 0x33, 0x32, 0x29, 0x20
        /*00cd*/ 	.byte	0x25, 0x20, 0x34, 0x29, 0x00
	.type		__unnamed_1,@object
	.size		__unnamed_1,(__unnamed_2 - __unnamed_1)
__unnamed_1:
        /*00d2*/ 	.byte	0x61, 0x75, 0x74, 0x6f, 0x20, 0x63, 0x75, 0x74, 0x65, 0x3a, 0x3a, 0x61, 0x73, 0x5f, 0x70, 0x6f
        /* <DEDUP_REMOVED lines=24> */
        /*0262*/ 	.byte	0x30, 0x34, 0x38, 0x3e, 0x3e, 0x3e, 0x3e, 0x5d, 0x00
	.type		__unnamed_2,@object
	.size		__unnamed_2,(.L_2 - __unnamed_2)
__unnamed_2:
        /* <DEDUP_REMOVED lines=45> */
        /*053b*/ 	.byte	0x3e, 0x3e, 0x3e, 0x5d, 0x00
.L_2:


//--------------------- .nv.shared._ZN7cutlass13device_kernelINS_4gemm6kernel13GemmUniversalIN4cute5tupleIJiiiiEEENS1_10collective13CollectiveMmaINS1_35MainloopSm100TmaUmmaWarpSpecializedILi4ELi2ELi4ENS5_IJNS4_1CILi2EEENSA_ILi1EEESC_EEEEENS5_IJNSA_ILi64EEENSA_ILi128EEESF_EEENS_10tfloat32_tENS5_IJlSC_lEEESI_SJ_NS4_8TiledMMAINS4_8MMA_AtomIJNS4_17SM100_MMA_TF32_SSISI_SI_fLi64ELi128ELNS4_4UMMA5MajorE0ELSO_0ELNSN_7ScaleInE0ELSP_0EEEEEENS4_6LayoutINS5_IJSC_SC_SC_EEENS5_IJNSA_ILi0EEESU_SU_EEEEENS5_IJNS4_10UnderscoreESX_SX_EEEEENS4_13SM90_TMA_LOADENS4_14ComposedLayoutINS4_7SwizzleILi3ELi4ELi3EEENS4_18smem_ptr_flag_bitsILi32EEENSS_INS5_IJNSA_ILi8EEENSA_ILi32EEEEEENS5_IJS17_SC_EEEEEEEvNS4_8identityENS4_23SM90_TMA_LOAD_MULTICASTES1B_vS1C_EENS_8epilogue10collective18CollectiveEpilogueINS1F_23Sm100TmaWarpSpecializedILi4ELi2ELi16ELb1ELb0EEEJSH_NS5_IJNSS_ISF_SC_EENSS_IS17_SC_EEEEESI_SJ_SI_SJ_NS1F_6fusion15FusionCallbacksIS1J_NS1N_17LinearCombinationISI_fSI_fLNS_15FloatRoundStyleE2EEESH_S1M_JEEENS4_5SM1004TMEM4LOAD26SM100_TMEM_LOAD_16dp128b8xES10_S1B_NS4_17SM75_U32x4_LDSM_NENS4_14SM90_TMA_STOREES1B_NS4_17SM90_U32x4_STSM_NENS4_39AutoVectorizingCopyWithAssumedAlignmentILi128EEEEEEvvEEEEvNT_6ParamsE --------------------------
	.section	.nv.shared._ZN7cutlass13device_kernelINS_4gemm6kernel13GemmUniversalIN4cute5tupleIJiiiiEEENS1_10collective13CollectiveMmaINS1_35MainloopSm100TmaUmmaWarpSpecializedILi4ELi2ELi4ENS5_IJNS4_1CILi2EEENSA_ILi1EEESC_EEEEENS5_IJNSA_ILi64EEENSA_ILi128EEESF_EEENS_10tfloat32_tENS5_IJlSC_lEEESI_SJ_NS4_8TiledMMAINS4_8MMA_AtomIJNS4_17SM100_MMA_TF32_SSISI_SI_fLi64ELi128ELNS4_4UMMA5MajorE0ELSO_0ELNSN_7ScaleInE0ELSP_0EEEEEENS4_6LayoutINS5_IJSC_SC_SC_EEENS5_IJNSA_ILi0EEESU_SU_EEEEENS5_IJNS4_10UnderscoreESX_SX_EEEEENS4_13SM90_TMA_LOADENS4_14ComposedLayoutINS4_7SwizzleILi3ELi4ELi3EEENS4_18smem_ptr_flag_bitsILi32EEENSS_INS5_IJNSA_ILi8EEENSA_ILi32EEEEEENS5_IJS17_SC_EEEEEEEvNS4_8identityENS4_23SM90_TMA_LOAD_MULTICASTES1B_vS1C_EENS_8epilogue10collective18CollectiveEpilogueINS1F_23Sm100TmaWarpSpecializedILi4ELi2ELi16ELb1ELb0EEEJSH_NS5_IJNSS_ISF_SC_EENSS_IS17_SC_EEEEESI_SJ_SI_SJ_NS1F_6fusion15FusionCallbacksIS1J_NS1N_17LinearCombinationISI_fSI_fLNS_15FloatRoundStyleE2EEESH_S1M_JEEENS4_5SM1004TMEM4LOAD26SM100_TMEM_LOAD_16dp128b8xES10_S1B_NS4_17SM75_U32x4_LDSM_NENS4_14SM90_TMA_STOREES1B_NS4_17SM90_U32x4_STSM_NENS4_39AutoVectorizingCopyWithAssumedAlignmentILi128EEEEEEvvEEEEvNT_6ParamsE,"aw",@nobits
	.sectionflags	@""
	.align	16
	.zero		1024


//--------------------- .nv.shared.reserved.0     --------------------------
	.section	.nv.shared.reserved.0,"aw",@nobits
	.weak		__nv_reservedSMEM_offset_0_alias
	.size		__nv_reservedSMEM_offset_0_alias, 0, 64
	.other		__nv_reservedSMEM_offset_0_alias,@"STO_CUDA_RESERVED_SHARED STV_DEFAULT"
__nv_reservedSMEM_offset_0_alias:
	.zero		0
.nv.shared.reserved.0:
	.zero		64
	.weak		__nv_reservedSMEM_tcgen05_partition
	.type		__nv_reservedSMEM_tcgen05_partition,@object
	.size		__nv_reservedSMEM_tcgen05_partition,(.L_0 - __nv_reservedSMEM_tcgen05_partition)
__nv_reservedSMEM_tcgen05_partition:
	.zero		32
.L_0:


//--------------------- .nv.global                --------------------------
	.section	.nv.global,"aw",@nobits
.nv.global:
	.type		_ZN40_INTERNAL_2cf1f5b6_4_k_cu_2369fe5d_248474cute1_E,@object
	.size		_ZN40_INTERNAL_2cf1f5b6_4_k_cu_2369fe5d_248474cute1_E,(_ZN40_INTERNAL_2cf1f5b6_4_k_cu_2369fe5d_248474cuda3std3__45__cpo6cbeginE - _ZN40_INTERNAL_2cf1f5b6_4_k_cu_2369fe5d_248474cute1_E)
_ZN40_INTERNAL_2cf1f5b6_4_k_cu_2369fe5d_248474cute1_E:
	.zero		1
	.type		_ZN40_INTERNAL_2cf1f5b6_4_k_cu_2369fe5d_248474cuda3std3__45__cpo6cbeginE,@object
	.size		_ZN40_INTERNAL_2cf1f5b6_4_k_cu_2369fe5d_248474cuda3std3__45__cpo6cbeginE,(_ZN40_INTERNAL_2cf1f5b6_4_k_cu_2369fe5d_248474cuda3std3__48in_placeE - _ZN40_INTERNAL_2cf1f5b6_4_k_cu_2369fe5d_248474cuda3std3__45__cpo6cbeginE)
_ZN40_INTERNAL_2cf1f5b6_4_k_cu_2369fe5d_248474cuda3std3__45__cpo6cbeginE:
	.zero		1
	.type		_ZN40_INTERNAL_2cf1f5b6_4_k_cu_2369fe5d_248474cuda3std3__48in_placeE,@object
	.size		_ZN40_INTERNAL_2cf1f5b6_4_k_cu_2369fe5d_248474cuda3std3__48in_placeE,(_ZN40_INTERNAL_2cf1f5b6_4_k_cu_2369fe5d_248474cuda3std6ranges3__45__cpo9iter_moveE - _ZN40_INTERNAL_2cf1f5b6_4_k_cu_2369fe5d_248474cuda3std3__48in_placeE)
_ZN40_INTERNAL_2cf1f5b6_4_k_cu_2369fe5d_248474cuda3std3__48in_placeE:
	.zero		1
	.type		_ZN40_INTERNAL_2cf1f5b6_4_k_cu_2369fe5d_248474cuda3std6ranges3__45__cpo9iter_moveE,@object
	.size		_ZN40_INTERNAL_2cf1f5b6_4_k_cu_2369fe5d_248474cuda3std6ranges3__45__cpo9iter_moveE,(_ZN40_INTERNAL_2cf1f5b6_4_k_cu_2369fe5d_248474cuda3std3__45__cpo5beginE - _ZN40_INTERNAL_2cf1f5b6_4_k_cu_2369fe5d_248474cuda3std6ranges3__45__cpo9iter_moveE)
_ZN40_INTERNAL_2cf1f5b6_4_k_cu_2369fe5d_248474cuda3std6ranges3__45__cpo9iter_moveE:
	.zero		1
	.type		_ZN40_INTERNAL_2cf1f5b6_4_k_cu_2369fe5d_248474cuda3std3__45__cpo5beginE,@object
	.size		_ZN40_INTERNAL_2cf1f5b6_4_k_cu_2369fe5d_248474cuda3std3__45__cpo5beginE,(_ZN40_INTERNAL_2cf1f5b6_4_k_cu_2369fe5d_248474cuda3std3__442_GLOBAL__N__2cf1f5b6_4_k_cu_2369fe5d_248476ignoreE - _ZN40_INTERNAL_2cf1f5b6_4_k_cu_2369fe5d_248474cuda3std3__45__cpo5beginE)
_ZN40_INTERNAL_2cf1f5b6_4_k_cu_2369fe5d_248474cuda3std3__45__cpo5beginE:
	.zero		1
	.type		_ZN40_INTERNAL_2cf1f5b6_4_k_cu_2369fe5d_248474cuda3std3__442_GLOBAL__N__2cf1f5b6_4_k_cu_2369fe5d_248476ignoreE,@object
	.size		_ZN40_INTERNAL_2cf1f5b6_4_k_cu_2369fe5d_248474cuda3std3__442_GLOBAL__N__2cf1f5b6_4_k_cu_2369fe5d_248476ignoreE,(_ZN40_INTERNAL_2cf1f5b6_4_k_cu_2369fe5d_248474cute7productE - _ZN40_INTERNAL_2cf1f5b6_4_k_cu_2369fe5d_248474cuda3std3__442_GLOBAL__N__2cf1f5b6_4_k_cu_2369fe5d_248476ignoreE)
_ZN40_INTERNAL_2cf1f5b6_4_k_cu_2369fe5d_248474cuda3std3__442_GLOBAL__N__2cf1f5b6_4_k_cu_2369fe5d_248476ignoreE:
	.zero		1
	.type		_ZN40_INTERNAL_2cf1f5b6_4_k_cu_2369fe5d_248474cute7productE,@object
	.size		_ZN40_INTERNAL_2cf1f5b6_4_k_cu_2369fe5d_248474cute7productE,(_ZN40_INTERNAL_2cf1f5b6_4_k_cu_2369fe5d_248474cuda3std3__45__cpo3endE - _ZN40_INTERNAL_2cf1f5b6_4_k_cu_2369fe5d_248474cute7productE)
_ZN40_INTERNAL_2cf1f5b6_4_k_cu_2369fe5d_248474cute7productE:
	.zero		1
	.type		_ZN40_INTERNAL_2cf1f5b6_4_k_cu_2369fe5d_248474cuda3std3__45__cpo3endE,@object
	.size		_ZN40_INTERNAL_2cf1f5b6_4_k_cu_2369fe5d_248474cuda3std3__45__cpo3endE,(_ZN40_INTERNAL_2cf1f5b6_4_k_cu_2369fe5d_248474cuda3std3__419piecewise_constructE - _ZN40_INTERNAL_2cf1f5b6_4_k_cu_2369fe5d_248474cuda3std3__45__cpo3endE)
_ZN40_INTERNAL_2cf1f5b6_4_k_cu_2369fe5d_248474cuda3std3__45__cpo3endE:
	.zero		1
	.type		_ZN40_INTERNAL_2cf1f5b6_4_k_cu_2369fe5d_248474cuda3std3__419piecewise_constructE,@object
	.size		_ZN40_INTERNAL_2cf1f5b6_4_k_cu_2369fe5d_248474cuda3std3__419piecewise_constructE,(_ZN40_INTERNAL_2cf1f5b6_4_k_cu_2369fe5d_248474cuda3std3__45__cpo4cendE - _ZN40_INTERNAL_2cf1f5b6_4_k_cu_2369fe5d_248474cuda3std3__419piecewise_constructE)
_ZN40_INTERNAL_2cf1f5b6_4_k_cu_2369fe5d_248474cuda3std3__419piecewise_constructE:
	.zero		1
	.type		_ZN40_INTERNAL_2cf1f5b6_4_k_cu_2369fe5d_248474cuda3std3__45__cpo4cendE,@object
	.size		_ZN40_INTERNAL_2cf1f5b6_4_k_cu_2369fe5d_248474cuda3std3__45__cpo4cendE,(_ZN40_INTERNAL_2cf1f5b6_4_k_cu_2369fe5d_248474cuda3std6ranges3__45__cpo4swapE - _ZN40_INTERNAL_2cf1f5b6_4_k_cu_2369fe5d_248474cuda3std3__45__cpo4cendE)
_ZN40_INTERNAL_2cf1f5b6_4_k_cu_2369fe5d_248474cuda3std3__45__cpo4cendE:
	.zero		1
	.type		_ZN40_INTERNAL_2cf1f5b6_4_k_cu_2369fe5d_248474cuda3std6ranges3__45__cpo4swapE,@object
	.size		_ZN40_INTERNAL_2cf1f5b6_4_k_cu_2369fe5d_248474cuda3std6ranges3__45__cpo4swapE,(.L_10 - _ZN40_INTERNAL_2cf1f5b6_4_k_cu_2369fe5d_248474cuda3std6ranges3__45__cpo4swapE)
_ZN40_INTERNAL_2cf1f5b6_4_k_cu_2369fe5d_248474cuda3std6ranges3__45__cpo4swapE:
	.zero		1
.L_10:


//--------------------- .nv.constant0._ZN7cutlass13device_kernelINS_4gemm6kernel13GemmUniversalIN4cute5tupleIJiiiiEEENS1_10collective13CollectiveMmaINS1_35MainloopSm100TmaUmmaWarpSpecializedILi4ELi2ELi4ENS5_IJNS4_1CILi2EEENSA_ILi1EEESC_EEEEENS5_IJNSA_ILi64EEENSA_ILi128EEESF_EEENS_10tfloat32_tENS5_IJlSC_lEEESI_SJ_NS4_8TiledMMAINS4_8MMA_AtomIJNS4_17SM100_MMA_TF32_SSISI_SI_fLi64ELi128ELNS4_4UMMA5MajorE0ELSO_0ELNSN_7ScaleInE0ELSP_0EEEEEENS4_6LayoutINS5_IJSC_SC_SC_EEENS5_IJNSA_ILi0EEESU_SU_EEEEENS5_IJNS4_10UnderscoreESX_SX_EEEEENS4_13SM90_TMA_LOADENS4_14ComposedLayoutINS4_7SwizzleILi3ELi4ELi3EEENS4_18smem_ptr_flag_bitsILi32EEENSS_INS5_IJNSA_ILi8EEENSA_ILi32EEEEEENS5_IJS17_SC_EEEEEEEvNS4_8identityENS4_23SM90_TMA_LOAD_MULTICASTES1B_vS1C_EENS_8epilogue10collective18CollectiveEpilogueINS1F_23Sm100TmaWarpSpecializedILi4ELi2ELi16ELb1ELb0EEEJSH_NS5_IJNSS_ISF_SC_EENSS_IS17_SC_EEEEESI_SJ_SI_SJ_NS1F_6fusion15FusionCallbacksIS1J_NS1N_17LinearCombinationISI_fSI_fLNS_15FloatRoundStyleE2EEESH_S1M_JEEENS4_5SM1004TMEM4LOAD26SM100_TMEM_LOAD_16dp128b8xES10_S1B_NS4_17SM75_U32x4_LDSM_NENS4_14SM90_TMA_STOREES1B_NS4_17SM90_U32x4_STSM_NENS4_39AutoVectorizingCopyWithAssumedAlignmentILi128EEEEEEvvEEEEvNT_6ParamsE --------------------------
	.section	.nv.constant0._ZN7cutlass13device_kernelINS_4gemm6kernel13GemmUniversalIN4cute5tupleIJiiiiEEENS1_10collective13CollectiveMmaINS1_35MainloopSm100TmaUmmaWarpSpecializedILi4ELi2ELi4ENS5_IJNS4_1CILi2EEENSA_ILi1EEESC_EEEEENS5_IJNSA_ILi64EEENSA_ILi128EEESF_EEENS_10tfloat32_tENS5_IJlSC_lEEESI_SJ_NS4_8TiledMMAINS4_8MMA_AtomIJNS4_17SM100_MMA_TF32_SSISI_SI_fLi64ELi128ELNS4_4UMMA5MajorE0ELSO_0ELNSN_7ScaleInE0ELSP_0EEEEEENS4_6LayoutINS5_IJSC_SC_SC_EEENS5_IJNSA_ILi0EEESU_SU_EEEEENS5_IJNS4_10UnderscoreESX_SX_EEEEENS4_13SM90_TMA_LOADENS4_14ComposedLayoutINS4_7SwizzleILi3ELi4ELi3EEENS4_18smem_ptr_flag_bitsILi32EEENSS_INS5_IJNSA_ILi8EEENSA_ILi32EEEEEENS5_IJS17_SC_EEEEEEEvNS4_8identityENS4_23SM90_TMA_LOAD_MULTICASTES1B_vS1C_EENS_8epilogue10collective18CollectiveEpilogueINS1F_23Sm100TmaWarpSpecializedILi4ELi2ELi16ELb1ELb0EEEJSH_NS5_IJNSS_ISF_SC_EENSS_IS17_SC_EEEEESI_SJ_SI_SJ_NS1F_6fusion15FusionCallbacksIS1J_NS1N_17LinearCombinationISI_fSI_fLNS_15FloatRoundStyleE2EEESH_S1M_JEEENS4_5SM1004TMEM4LOAD26SM100_TMEM_LOAD_16dp128b8xES10_S1B_NS4_17SM75_U32x4_LDSM_NENS4_14SM90_TMA_STOREES1B_NS4_17SM90_U32x4_STSM_NENS4_39AutoVectorizingCopyWithAssumedAlignmentILi128EEEEEEvvEEEEvNT_6ParamsE,"a",@progbits
	.sectionflags	@""
	.align	4
.nv.constant0._ZN7cutlass13device_kernelINS_4gemm6kernel13GemmUniversalIN4cute5tupleIJiiiiEEENS1_10collective13CollectiveMmaINS1_35MainloopSm100TmaUmmaWarpSpecializedILi4ELi2ELi4ENS5_IJNS4_1CILi2EEENSA_ILi1EEESC_EEEEENS5_IJNSA_ILi64EEENSA_ILi128EEESF_EEENS_10tfloat32_tENS5_IJlSC_lEEESI_SJ_NS4_8TiledMMAINS4_8MMA_AtomIJNS4_17SM100_MMA_TF32_SSISI_SI_fLi64ELi128ELNS4_4UMMA5MajorE0ELSO_0ELNSN_7ScaleInE0ELSP_0EEEEEENS4_6LayoutINS5_IJSC_SC_SC_EEENS5_IJNSA_ILi0EEESU_SU_EEEEENS5_IJNS4_10UnderscoreESX_SX_EEEEENS4_13SM90_TMA_LOADENS4_14ComposedLayoutINS4_7SwizzleILi3ELi4ELi3EEENS4_18smem_ptr_flag_bitsILi32EEENSS_INS5_IJNSA_ILi8EEENSA_ILi32EEEEEENS5_IJS17_SC_EEEEEEEvNS4_8identityENS4_23SM90_TMA_LOAD_MULTICASTES1B_vS1C_EENS_8epilogue10collective18CollectiveEpilogueINS1F_23Sm100TmaWarpSpecializedILi4ELi2ELi16ELb1ELb0EEEJSH_NS5_IJNSS_ISF_SC_EENSS_IS17_SC_EEEEESI_SJ_SI_SJ_NS1F_6fusion15FusionCallbacksIS1J_NS1N_17LinearCombinationISI_fSI_fLNS_15FloatRoundStyleE2EEESH_S1M_JEEENS4_5SM1004TMEM4LOAD26SM100_TMEM_LOAD_16dp128b8xES10_S1B_NS4_17SM75_U32x4_LDSM_NENS4_14SM90_TMA_STOREES1B_NS4_17SM90_U32x4_STSM_NENS4_39AutoVectorizingCopyWithAssumedAlignmentILi128EEEEEEvvEEEEvNT_6ParamsE:
	.zero		2944


//--------------------- SYMBOLS --------------------------

	.type		.nv.reservedSmem.offset0,@object
	.size		.nv.reservedSmem.offset0,0x4
	.type		.nv.reservedSmem.cap,@object
	.size		.nv.reservedSmem.cap,0x4
	.type		__assertfail,@function
